//
// Generated by NVIDIA NVVM Compiler
//
// Compiler Build ID: CL-36424714
// Cuda compilation tools, release 13.0, V13.0.88
// Based on NVVM 20.0.0
//

.version 9.0
.target sm_100
.address_size 64

	// .globl	_Z10interp1_D2PKdPK7double2bjS0_PS1_bjjd
.func  (.param .align 16 .b8 func_retval0[16]) __internal_trig_reduction_slowpathd
(
	.param .b64 __internal_trig_reduction_slowpathd_param_0
)
;
.func  (.param .b64 func_retval0) __internal_accurate_pow
(
	.param .b64 __internal_accurate_pow_param_0
)
;
.global .align 8 .b8 __cudart_i2opi_d[144] = {8, 93, 141, 31, 177, 95, 251, 107, 234, 146, 82, 138, 247, 57, 7, 61, 123, 241, 229, 235, 199, 186, 39, 117, 45, 234, 95, 158, 102, 63, 70, 79, 183, 9, 203, 39, 207, 126, 54, 109, 31, 109, 10, 90, 139, 17, 47, 239, 15, 152, 5, 222, 255, 151, 248, 31, 59, 40, 249, 189, 139, 95, 132, 156, 244, 57, 83, 131, 57, 214, 145, 57, 65, 126, 95, 180, 38, 112, 156, 233, 132, 68, 187, 46, 245, 53, 130, 232, 62, 167, 41, 177, 28, 235, 29, 254, 28, 146, 209, 9, 234, 46, 73, 6, 224, 210, 77, 66, 58, 110, 36, 183, 97, 197, 187, 222, 171, 99, 81, 254, 65, 144, 67, 60, 153, 149, 98, 219, 192, 221, 52, 245, 209, 87, 39, 252, 41, 21, 68, 78, 110, 131, 249, 162};
.global .align 16 .b8 __cudart_sin_cos_coeffs[128] = {70, 210, 176, 44, 241, 229, 90, 190, 146, 227, 172, 105, 227, 29, 199, 62, 161, 98, 219, 25, 160, 1, 42, 191, 24, 8, 17, 17, 17, 17, 129, 63, 84, 85, 85, 85, 85, 85, 197, 191, 0, 0, 0, 0, 0, 0, 0, 0, 0, 0, 0, 0, 0, 0, 0, 0, 100, 129, 253, 32, 131, 255, 168, 189, 40, 133, 239, 193, 167, 238, 33, 62, 217, 230, 6, 142, 79, 126, 146, 190, 233, 188, 221, 25, 160, 1, 250, 62, 71, 93, 193, 22, 108, 193, 86, 191, 81, 85, 85, 85, 85, 85, 165, 63, 0, 0, 0, 0, 0, 0, 224, 191, 0, 0, 0, 0, 0, 0, 240, 63};

.visible .entry _Z10interp1_D2PKdPK7double2bjS0_PS1_bjjd(
	.param .u64 .ptr .align 1 _Z10interp1_D2PKdPK7double2bjS0_PS1_bjjd_param_0,
	.param .u64 .ptr .align 1 _Z10interp1_D2PKdPK7double2bjS0_PS1_bjjd_param_1,
	.param .u8 _Z10interp1_D2PKdPK7double2bjS0_PS1_bjjd_param_2,
	.param .u32 _Z10interp1_D2PKdPK7double2bjS0_PS1_bjjd_param_3,
	.param .u64 .ptr .align 1 _Z10interp1_D2PKdPK7double2bjS0_PS1_bjjd_param_4,
	.param .u64 .ptr .align 1 _Z10interp1_D2PKdPK7double2bjS0_PS1_bjjd_param_5,
	.param .u8 _Z10interp1_D2PKdPK7double2bjS0_PS1_bjjd_param_6,
	.param .u32 _Z10interp1_D2PKdPK7double2bjS0_PS1_bjjd_param_7,
	.param .u32 _Z10interp1_D2PKdPK7double2bjS0_PS1_bjjd_param_8,
	.param .f64 _Z10interp1_D2PKdPK7double2bjS0_PS1_bjjd_param_9
)
{
	.reg .pred 	%p<95>;
	.reg .b16 	%rs<3>;
	.reg .b32 	%r<136>;
	.reg .b64 	%rd<63>;
	.reg .b64 	%fd<264>;

	ld.param.u64 	%rd10, [_Z10interp1_D2PKdPK7double2bjS0_PS1_bjjd_param_0];
	ld.param.u64 	%rd7, [_Z10interp1_D2PKdPK7double2bjS0_PS1_bjjd_param_1];
	ld.param.s8 	%rs1, [_Z10interp1_D2PKdPK7double2bjS0_PS1_bjjd_param_2];
	ld.param.u32 	%r28, [_Z10interp1_D2PKdPK7double2bjS0_PS1_bjjd_param_3];
	ld.param.u64 	%rd8, [_Z10interp1_D2PKdPK7double2bjS0_PS1_bjjd_param_4];
	ld.param.u64 	%rd9, [_Z10interp1_D2PKdPK7double2bjS0_PS1_bjjd_param_5];
	ld.param.s8 	%rs2, [_Z10interp1_D2PKdPK7double2bjS0_PS1_bjjd_param_6];
	ld.param.u32 	%r29, [_Z10interp1_D2PKdPK7double2bjS0_PS1_bjjd_param_7];
	ld.param.u32 	%r30, [_Z10interp1_D2PKdPK7double2bjS0_PS1_bjjd_param_8];
	cvta.to.global.u64 	%rd1, %rd9;
	cvta.to.global.u64 	%rd2, %rd7;
	cvta.to.global.u64 	%rd3, %rd10;
	mov.u32 	%r31, %tid.x;
	mov.u32 	%r32, %ctaid.x;
	mov.u32 	%r33, %ntid.x;
	mad.lo.s32 	%r1, %r32, %r33, %r31;
	setp.ge.u32 	%p1, %r1, %r30;
	@%p1 bra 	$L__BB0_66;
	cvta.to.global.u64 	%rd11, %rd8;
	div.u32 	%r34, %r1, %r29;
	mul.lo.s32 	%r35, %r34, %r29;
	setp.eq.s16 	%p2, %rs1, 0;
	mul.lo.s32 	%r2, %r34, %r28;
	selp.b32 	%r3, 0, %r2, %p2;
	setp.eq.s16 	%p3, %rs2, 0;
	selp.b32 	%r36, %r35, 0, %p3;
	sub.s32 	%r37, %r1, %r36;
	mul.wide.u32 	%rd12, %r37, 8;
	add.s64 	%rd13, %rd11, %rd12;
	ld.global.f64 	%fd1, [%rd13];
	add.s32 	%r130, %r28, -1;
	mul.wide.u32 	%rd14, %r3, 8;
	add.s64 	%rd15, %rd3, %rd14;
	ld.global.f64 	%fd2, [%rd15];
	add.s32 	%r38, %r3, %r130;
	mul.wide.u32 	%rd16, %r38, 8;
	add.s64 	%rd17, %rd3, %rd16;
	ld.global.f64 	%fd3, [%rd17];
	setp.leu.f64 	%p4, %fd1, %fd3;
	@%p4 bra 	$L__BB0_3;
	add.s32 	%r132, %r28, -2;
	mov.u32 	%r131, %r130;
	bra.uni 	$L__BB0_16;
$L__BB0_3:
	setp.lt.f64 	%p5, %fd1, %fd2;
	mov.b32 	%r132, 0;
	mov.b32 	%r131, 1;
	@%p5 bra 	$L__BB0_16;
	setp.neu.f64 	%p6, %fd1, %fd2;
	@%p6 bra 	$L__BB0_6;
	mul.wide.u32 	%rd40, %r1, 16;
	add.s64 	%rd41, %rd1, %rd40;
	mul.wide.u32 	%rd42, %r2, 16;
	add.s64 	%rd43, %rd2, %rd42;
	ld.global.v2.f64 	{%fd86, %fd87}, [%rd43];
	st.global.v2.f64 	[%rd41], {%fd86, %fd87};
	bra.uni 	$L__BB0_66;
$L__BB0_6:
	setp.eq.f64 	%p7, %fd1, %fd3;
	@%p7 bra 	$L__BB0_67;
	mov.b32 	%r129, 0;
$L__BB0_8:
	cvt.rn.f64.u32 	%fd73, %r130;
	cvt.rn.f64.u32 	%fd74, %r129;
	add.f64 	%fd75, %fd74, %fd73;
	mul.f64 	%fd76, %fd75, 0d3FE0000000000000;
	cvt.rmi.f64.f64 	%fd77, %fd76;
	cvt.rzi.u32.f64 	%r8, %fd77;
	add.s32 	%r9, %r8, %r3;
	mul.wide.u32 	%rd18, %r9, 8;
	add.s64 	%rd19, %rd3, %rd18;
	ld.global.f64 	%fd4, [%rd19];
	setp.leu.f64 	%p8, %fd4, %fd1;
	@%p8 bra 	$L__BB0_13;
	add.s32 	%r46, %r9, -1;
	mul.wide.u32 	%rd30, %r46, 8;
	add.s64 	%rd31, %rd3, %rd30;
	ld.global.f64 	%fd5, [%rd31];
	setp.leu.f64 	%p12, %fd1, %fd5;
	@%p12 bra 	$L__BB0_11;
	add.s32 	%r132, %r8, -1;
	mov.u32 	%r131, %r8;
	bra.uni 	$L__BB0_16;
$L__BB0_11:
	setp.neu.f64 	%p13, %fd1, %fd5;
	mov.u32 	%r130, %r8;
	@%p13 bra 	$L__BB0_8;
	mul.wide.u32 	%rd32, %r1, 16;
	add.s64 	%rd33, %rd1, %rd32;
	add.s32 	%r47, %r2, %r8;
	add.s32 	%r48, %r47, -1;
	mul.wide.u32 	%rd34, %r48, 16;
	add.s64 	%rd35, %rd2, %rd34;
	ld.global.v2.f64 	{%fd82, %fd83}, [%rd35];
	st.global.v2.f64 	[%rd33], {%fd82, %fd83};
	bra.uni 	$L__BB0_66;
$L__BB0_13:
	setp.geu.f64 	%p9, %fd4, %fd1;
	@%p9 bra 	$L__BB0_23;
	add.s32 	%r43, %r9, 1;
	mul.wide.u32 	%rd24, %r43, 8;
	add.s64 	%rd25, %rd3, %rd24;
	ld.global.f64 	%fd6, [%rd25];
	setp.geu.f64 	%p10, %fd1, %fd6;
	@%p10 bra 	$L__BB0_21;
	add.s32 	%r131, %r8, 1;
	mov.u32 	%r132, %r8;
$L__BB0_16:
	add.s32 	%r50, %r132, %r3;
	mul.wide.u32 	%rd44, %r50, 8;
	add.s64 	%rd45, %rd3, %rd44;
	ld.global.f64 	%fd88, [%rd45];
	sub.f64 	%fd89, %fd1, %fd88;
	add.s32 	%r51, %r131, %r3;
	mul.wide.u32 	%rd46, %r51, 8;
	add.s64 	%rd47, %rd3, %rd46;
	ld.global.f64 	%fd90, [%rd47];
	sub.f64 	%fd91, %fd90, %fd88;
	div.rn.f64 	%fd7, %fd89, %fd91;
	sub.f64 	%fd92, %fd90, %fd1;
	div.rn.f64 	%fd8, %fd92, %fd91;
	add.s32 	%r52, %r131, %r2;
	mul.wide.u32 	%rd48, %r52, 16;
	add.s64 	%rd4, %rd2, %rd48;
	ld.global.f64 	%fd9, [%rd4];
	{
	.reg .b32 %temp; 
	mov.b64 	{%temp, %r14}, %fd9;
	}
	mov.f64 	%fd93, 0d4000000000000000;
	{
	.reg .b32 %temp; 
	mov.b64 	{%temp, %r53}, %fd93;
	}
	and.b32  	%r16, %r53, 2146435072;
	setp.eq.s32 	%p14, %r16, 1062207488;
	abs.f64 	%fd10, %fd9;
	{ // callseq 0, 0
	.param .b64 param0;
	st.param.f64 	[param0], %fd10;
	.param .b64 retval0;
	call.uni (retval0), 
	__internal_accurate_pow, 
	(
	param0
	);
	ld.param.f64 	%fd94, [retval0];
	} // callseq 0
	setp.lt.s32 	%p15, %r14, 0;
	neg.f64 	%fd96, %fd94;
	selp.f64 	%fd97, %fd96, %fd94, %p14;
	selp.f64 	%fd251, %fd97, %fd94, %p15;
	setp.neu.f64 	%p16, %fd9, 0d0000000000000000;
	@%p16 bra 	$L__BB0_18;
	setp.eq.s32 	%p17, %r16, 1062207488;
	selp.b32 	%r54, %r14, 0, %p17;
	setp.lt.s32 	%p18, %r53, 0;
	or.b32  	%r55, %r54, 2146435072;
	selp.b32 	%r56, %r55, %r54, %p18;
	mov.b32 	%r57, 0;
	mov.b64 	%fd251, {%r57, %r56};
$L__BB0_18:
	add.f64 	%fd98, %fd9, 0d4000000000000000;
	{
	.reg .b32 %temp; 
	mov.b64 	{%temp, %r58}, %fd98;
	}
	and.b32  	%r59, %r58, 2146435072;
	setp.ne.s32 	%p19, %r59, 2146435072;
	@%p19 bra 	$L__BB0_26;
	setp.num.f64 	%p20, %fd9, %fd9;
	@%p20 bra 	$L__BB0_24;
	mov.f64 	%fd99, 0d4000000000000000;
	add.rn.f64 	%fd251, %fd9, %fd99;
	bra.uni 	$L__BB0_26;
$L__BB0_21:
	setp.neu.f64 	%p11, %fd1, %fd6;
	mov.u32 	%r129, %r8;
	@%p11 bra 	$L__BB0_8;
	mul.wide.u32 	%rd26, %r1, 16;
	add.s64 	%rd27, %rd1, %rd26;
	add.s32 	%r44, %r2, %r8;
	add.s32 	%r45, %r44, 1;
	mul.wide.u32 	%rd28, %r45, 16;
	add.s64 	%rd29, %rd2, %rd28;
	ld.global.v2.f64 	{%fd80, %fd81}, [%rd29];
	st.global.v2.f64 	[%rd27], {%fd80, %fd81};
	bra.uni 	$L__BB0_66;
$L__BB0_23:
	mul.wide.u32 	%rd20, %r1, 16;
	add.s64 	%rd21, %rd1, %rd20;
	add.s32 	%r42, %r8, %r2;
	mul.wide.u32 	%rd22, %r42, 16;
	add.s64 	%rd23, %rd2, %rd22;
	ld.global.v2.f64 	{%fd78, %fd79}, [%rd23];
	st.global.v2.f64 	[%rd21], {%fd78, %fd79};
	bra.uni 	$L__BB0_66;
$L__BB0_24:
	setp.neu.f64 	%p21, %fd10, 0d7FF0000000000000;
	@%p21 bra 	$L__BB0_26;
	setp.lt.s32 	%p22, %r14, 0;
	setp.eq.s32 	%p23, %r16, 1062207488;
	setp.lt.s32 	%p24, %r53, 0;
	selp.b32 	%r61, 0, 2146435072, %p24;
	and.b32  	%r62, %r53, 2147483647;
	setp.ne.s32 	%p25, %r62, 1071644672;
	or.b32  	%r63, %r61, -2147483648;
	selp.b32 	%r64, %r63, %r61, %p25;
	selp.b32 	%r65, %r64, %r61, %p23;
	selp.b32 	%r66, %r65, %r61, %p22;
	mov.b32 	%r67, 0;
	mov.b64 	%fd251, {%r67, %r66};
$L__BB0_26:
	setp.eq.s32 	%p26, %r16, 1062207488;
	setp.eq.f64 	%p27, %fd9, 0d3FF0000000000000;
	selp.f64 	%fd17, 0d3FF0000000000000, %fd251, %p27;
	ld.global.f64 	%fd18, [%rd4+8];
	{
	.reg .b32 %temp; 
	mov.b64 	{%temp, %r17}, %fd18;
	}
	abs.f64 	%fd19, %fd18;
	{ // callseq 1, 0
	.param .b64 param0;
	st.param.f64 	[param0], %fd19;
	.param .b64 retval0;
	call.uni (retval0), 
	__internal_accurate_pow, 
	(
	param0
	);
	ld.param.f64 	%fd100, [retval0];
	} // callseq 1
	setp.lt.s32 	%p28, %r17, 0;
	neg.f64 	%fd102, %fd100;
	selp.f64 	%fd103, %fd102, %fd100, %p26;
	selp.f64 	%fd253, %fd103, %fd100, %p28;
	setp.neu.f64 	%p29, %fd18, 0d0000000000000000;
	@%p29 bra 	$L__BB0_28;
	setp.eq.s32 	%p30, %r16, 1062207488;
	selp.b32 	%r69, %r17, 0, %p30;
	setp.lt.s32 	%p31, %r53, 0;
	or.b32  	%r70, %r69, 2146435072;
	selp.b32 	%r71, %r70, %r69, %p31;
	mov.b32 	%r72, 0;
	mov.b64 	%fd253, {%r72, %r71};
$L__BB0_28:
	add.f64 	%fd104, %fd18, 0d4000000000000000;
	{
	.reg .b32 %temp; 
	mov.b64 	{%temp, %r73}, %fd104;
	}
	and.b32  	%r74, %r73, 2146435072;
	setp.ne.s32 	%p32, %r74, 2146435072;
	@%p32 bra 	$L__BB0_33;
	setp.num.f64 	%p33, %fd18, %fd18;
	@%p33 bra 	$L__BB0_31;
	mov.f64 	%fd105, 0d4000000000000000;
	add.rn.f64 	%fd253, %fd18, %fd105;
	bra.uni 	$L__BB0_33;
$L__BB0_31:
	setp.neu.f64 	%p34, %fd19, 0d7FF0000000000000;
	@%p34 bra 	$L__BB0_33;
	setp.lt.s32 	%p35, %r17, 0;
	setp.eq.s32 	%p36, %r16, 1062207488;
	setp.lt.s32 	%p37, %r53, 0;
	selp.b32 	%r76, 0, 2146435072, %p37;
	and.b32  	%r77, %r53, 2147483647;
	setp.ne.s32 	%p38, %r77, 1071644672;
	or.b32  	%r78, %r76, -2147483648;
	selp.b32 	%r79, %r78, %r76, %p38;
	selp.b32 	%r80, %r79, %r76, %p36;
	selp.b32 	%r81, %r80, %r76, %p35;
	mov.b32 	%r82, 0;
	mov.b64 	%fd253, {%r82, %r81};
$L__BB0_33:
	ld.param.u64 	%rd61, [_Z10interp1_D2PKdPK7double2bjS0_PS1_bjjd_param_1];
	setp.eq.s32 	%p39, %r16, 1062207488;
	setp.eq.f64 	%p40, %fd18, 0d3FF0000000000000;
	selp.f64 	%fd106, 0d3FF0000000000000, %fd253, %p40;
	add.f64 	%fd26, %fd17, %fd106;
	add.s32 	%r84, %r132, %r2;
	cvta.to.global.u64 	%rd49, %rd61;
	mul.wide.u32 	%rd50, %r84, 16;
	add.s64 	%rd5, %rd49, %rd50;
	ld.global.f64 	%fd27, [%rd5];
	{
	.reg .b32 %temp; 
	mov.b64 	{%temp, %r18}, %fd27;
	}
	abs.f64 	%fd28, %fd27;
	{ // callseq 2, 0
	.param .b64 param0;
	st.param.f64 	[param0], %fd28;
	.param .b64 retval0;
	call.uni (retval0), 
	__internal_accurate_pow, 
	(
	param0
	);
	ld.param.f64 	%fd107, [retval0];
	} // callseq 2
	setp.lt.s32 	%p41, %r18, 0;
	neg.f64 	%fd109, %fd107;
	selp.f64 	%fd110, %fd109, %fd107, %p39;
	selp.f64 	%fd255, %fd110, %fd107, %p41;
	setp.neu.f64 	%p42, %fd27, 0d0000000000000000;
	@%p42 bra 	$L__BB0_35;
	selp.b32 	%r85, %r18, 0, %p39;
	setp.lt.s32 	%p44, %r53, 0;
	or.b32  	%r86, %r85, 2146435072;
	selp.b32 	%r87, %r86, %r85, %p44;
	mov.b32 	%r88, 0;
	mov.b64 	%fd255, {%r88, %r87};
$L__BB0_35:
	add.f64 	%fd111, %fd27, 0d4000000000000000;
	{
	.reg .b32 %temp; 
	mov.b64 	{%temp, %r89}, %fd111;
	}
	and.b32  	%r90, %r89, 2146435072;
	setp.ne.s32 	%p45, %r90, 2146435072;
	@%p45 bra 	$L__BB0_40;
	setp.num.f64 	%p46, %fd27, %fd27;
	@%p46 bra 	$L__BB0_38;
	mov.f64 	%fd112, 0d4000000000000000;
	add.rn.f64 	%fd255, %fd27, %fd112;
	bra.uni 	$L__BB0_40;
$L__BB0_38:
	setp.neu.f64 	%p47, %fd28, 0d7FF0000000000000;
	@%p47 bra 	$L__BB0_40;
	setp.lt.s32 	%p48, %r18, 0;
	setp.eq.s32 	%p49, %r16, 1062207488;
	setp.lt.s32 	%p50, %r53, 0;
	selp.b32 	%r92, 0, 2146435072, %p50;
	and.b32  	%r93, %r53, 2147483647;
	setp.ne.s32 	%p51, %r93, 1071644672;
	or.b32  	%r94, %r92, -2147483648;
	selp.b32 	%r95, %r94, %r92, %p51;
	selp.b32 	%r96, %r95, %r92, %p49;
	selp.b32 	%r97, %r96, %r92, %p48;
	mov.b32 	%r98, 0;
	mov.b64 	%fd255, {%r98, %r97};
$L__BB0_40:
	setp.eq.s32 	%p52, %r16, 1062207488;
	setp.eq.f64 	%p53, %fd27, 0d3FF0000000000000;
	selp.f64 	%fd35, 0d3FF0000000000000, %fd255, %p53;
	ld.global.f64 	%fd36, [%rd5+8];
	{
	.reg .b32 %temp; 
	mov.b64 	{%temp, %r19}, %fd36;
	}
	abs.f64 	%fd37, %fd36;
	{ // callseq 3, 0
	.param .b64 param0;
	st.param.f64 	[param0], %fd37;
	.param .b64 retval0;
	call.uni (retval0), 
	__internal_accurate_pow, 
	(
	param0
	);
	ld.param.f64 	%fd113, [retval0];
	} // callseq 3
	setp.lt.s32 	%p54, %r19, 0;
	neg.f64 	%fd115, %fd113;
	selp.f64 	%fd116, %fd115, %fd113, %p52;
	selp.f64 	%fd257, %fd116, %fd113, %p54;
	setp.neu.f64 	%p55, %fd36, 0d0000000000000000;
	@%p55 bra 	$L__BB0_42;
	selp.b32 	%r101, %r19, 0, %p52;
	setp.lt.s32 	%p57, %r53, 0;
	or.b32  	%r102, %r101, 2146435072;
	selp.b32 	%r103, %r102, %r101, %p57;
	mov.b32 	%r104, 0;
	mov.b64 	%fd257, {%r104, %r103};
$L__BB0_42:
	add.f64 	%fd117, %fd36, 0d4000000000000000;
	{
	.reg .b32 %temp; 
	mov.b64 	{%temp, %r105}, %fd117;
	}
	and.b32  	%r106, %r105, 2146435072;
	setp.ne.s32 	%p58, %r106, 2146435072;
	@%p58 bra 	$L__BB0_47;
	setp.num.f64 	%p59, %fd36, %fd36;
	@%p59 bra 	$L__BB0_45;
	mov.f64 	%fd118, 0d4000000000000000;
	add.rn.f64 	%fd257, %fd36, %fd118;
	bra.uni 	$L__BB0_47;
$L__BB0_45:
	setp.neu.f64 	%p60, %fd37, 0d7FF0000000000000;
	@%p60 bra 	$L__BB0_47;
	setp.lt.s32 	%p63, %r53, 0;
	selp.b32 	%r108, 0, 2146435072, %p63;
	and.b32  	%r109, %r53, 2147483647;
	setp.ne.s32 	%p64, %r109, 1071644672;
	or.b32  	%r110, %r108, -2147483648;
	selp.b32 	%r111, %r110, %r108, %p64;
	selp.b32 	%r112, %r111, %r108, %p52;
	selp.b32 	%r113, %r112, %r108, %p54;
	mov.b32 	%r114, 0;
	mov.b64 	%fd257, {%r114, %r113};
$L__BB0_47:
	setp.eq.f64 	%p65, %fd36, 0d3FF0000000000000;
	selp.f64 	%fd119, 0d3FF0000000000000, %fd257, %p65;
	add.f64 	%fd44, %fd35, %fd119;
	setp.leu.f64 	%p66, %fd19, %fd10;
	setp.gt.f64 	%p67, %fd19, %fd10;
	selp.f64 	%fd120, %fd19, %fd10, %p67;
	selp.f64 	%fd121, %fd10, %fd19, %p67;
	div.rn.f64 	%fd122, %fd121, %fd120;
	mul.f64 	%fd123, %fd122, %fd122;
	fma.rn.f64 	%fd124, %fd123, 0dBEF53E1D2A25FF7E, 0d3F2D3B63DBB65B49;
	fma.rn.f64 	%fd125, %fd124, %fd123, 0dBF5312788DDE082E;
	fma.rn.f64 	%fd126, %fd125, %fd123, 0d3F6F9690C8249315;
	fma.rn.f64 	%fd127, %fd126, %fd123, 0dBF82CF5AABC7CF0D;
	fma.rn.f64 	%fd128, %fd127, %fd123, 0d3F9162B0B2A3BFDE;
	fma.rn.f64 	%fd129, %fd128, %fd123, 0dBF9A7256FEB6FC6B;
	fma.rn.f64 	%fd130, %fd129, %fd123, 0d3FA171560CE4A489;
	fma.rn.f64 	%fd131, %fd130, %fd123, 0dBFA4F44D841450E4;
	fma.rn.f64 	%fd132, %fd131, %fd123, 0d3FA7EE3D3F36BB95;
	fma.rn.f64 	%fd133, %fd132, %fd123, 0dBFAAD32AE04A9FD1;
	fma.rn.f64 	%fd134, %fd133, %fd123, 0d3FAE17813D66954F;
	fma.rn.f64 	%fd135, %fd134, %fd123, 0dBFB11089CA9A5BCD;
	fma.rn.f64 	%fd136, %fd135, %fd123, 0d3FB3B12B2DB51738;
	fma.rn.f64 	%fd137, %fd136, %fd123, 0dBFB745D022F8DC5C;
	fma.rn.f64 	%fd138, %fd137, %fd123, 0d3FBC71C709DFE927;
	fma.rn.f64 	%fd139, %fd138, %fd123, 0dBFC2492491FA1744;
	fma.rn.f64 	%fd140, %fd139, %fd123, 0d3FC99999999840D2;
	fma.rn.f64 	%fd141, %fd140, %fd123, 0dBFD555555555544C;
	mul.f64 	%fd142, %fd123, %fd141;
	fma.rn.f64 	%fd45, %fd142, %fd122, %fd122;
	@%p66 bra 	$L__BB0_49;
	setp.lt.s32 	%p69, %r14, 0;
	neg.f64 	%fd145, %fd45;
	selp.f64 	%fd146, %fd45, %fd145, %p69;
	add.f64 	%fd258, %fd146, 0d3FF921FB54442D18;
	bra.uni 	$L__BB0_50;
$L__BB0_49:
	setp.lt.s32 	%p68, %r14, 0;
	mov.f64 	%fd143, 0d400921FB54442D18;
	sub.f64 	%fd144, %fd143, %fd45;
	selp.f64 	%fd258, %fd144, %fd45, %p68;
$L__BB0_50:
	setp.lt.s32 	%p70, %r14, 0;
	add.rn.f64 	%fd147, %fd10, %fd19;
	setp.gt.f64 	%p71, %fd19, %fd10;
	selp.f64 	%fd148, %fd19, %fd10, %p71;
	setp.eq.f64 	%p72, %fd148, 0d0000000000000000;
	selp.f64 	%fd149, 0d400921FB54442D18, 0d0000000000000000, %p70;
	setp.eq.f64 	%p73, %fd10, %fd19;
	selp.f64 	%fd150, 0d4002D97C7F3321D2, 0d3FE921FB54442D18, %p70;
	selp.f64 	%fd151, %fd150, %fd258, %p73;
	selp.f64 	%fd152, %fd149, %fd151, %p72;
	setp.nan.f64 	%p74, %fd147, %fd147;
	copysign.f64 	%fd153, %fd18, %fd152;
	selp.f64 	%fd49, %fd147, %fd153, %p74;
	setp.leu.f64 	%p75, %fd37, %fd28;
	setp.gt.f64 	%p76, %fd37, %fd28;
	selp.f64 	%fd50, %fd37, %fd28, %p76;
	selp.f64 	%fd154, %fd28, %fd37, %p76;
	div.rn.f64 	%fd155, %fd154, %fd50;
	mul.f64 	%fd156, %fd155, %fd155;
	fma.rn.f64 	%fd157, %fd156, 0dBEF53E1D2A25FF7E, 0d3F2D3B63DBB65B49;
	fma.rn.f64 	%fd158, %fd157, %fd156, 0dBF5312788DDE082E;
	fma.rn.f64 	%fd159, %fd158, %fd156, 0d3F6F9690C8249315;
	fma.rn.f64 	%fd160, %fd159, %fd156, 0dBF82CF5AABC7CF0D;
	fma.rn.f64 	%fd161, %fd160, %fd156, 0d3F9162B0B2A3BFDE;
	fma.rn.f64 	%fd162, %fd161, %fd156, 0dBF9A7256FEB6FC6B;
	fma.rn.f64 	%fd163, %fd162, %fd156, 0d3FA171560CE4A489;
	fma.rn.f64 	%fd164, %fd163, %fd156, 0dBFA4F44D841450E4;
	fma.rn.f64 	%fd165, %fd164, %fd156, 0d3FA7EE3D3F36BB95;
	fma.rn.f64 	%fd166, %fd165, %fd156, 0dBFAAD32AE04A9FD1;
	fma.rn.f64 	%fd167, %fd166, %fd156, 0d3FAE17813D66954F;
	fma.rn.f64 	%fd168, %fd167, %fd156, 0dBFB11089CA9A5BCD;
	fma.rn.f64 	%fd169, %fd168, %fd156, 0d3FB3B12B2DB51738;
	fma.rn.f64 	%fd170, %fd169, %fd156, 0dBFB745D022F8DC5C;
	fma.rn.f64 	%fd171, %fd170, %fd156, 0d3FBC71C709DFE927;
	fma.rn.f64 	%fd172, %fd171, %fd156, 0dBFC2492491FA1744;
	fma.rn.f64 	%fd173, %fd172, %fd156, 0d3FC99999999840D2;
	fma.rn.f64 	%fd174, %fd173, %fd156, 0dBFD555555555544C;
	mul.f64 	%fd175, %fd156, %fd174;
	fma.rn.f64 	%fd51, %fd175, %fd155, %fd155;
	@%p75 bra 	$L__BB0_52;
	setp.lt.s32 	%p78, %r18, 0;
	neg.f64 	%fd178, %fd51;
	selp.f64 	%fd179, %fd51, %fd178, %p78;
	add.f64 	%fd259, %fd179, 0d3FF921FB54442D18;
	bra.uni 	$L__BB0_53;
$L__BB0_52:
	setp.lt.s32 	%p77, %r18, 0;
	mov.f64 	%fd176, 0d400921FB54442D18;
	sub.f64 	%fd177, %fd176, %fd51;
	selp.f64 	%fd259, %fd177, %fd51, %p77;
$L__BB0_53:
	ld.param.f64 	%fd249, [_Z10interp1_D2PKdPK7double2bjS0_PS1_bjjd_param_9];
	setp.lt.s32 	%p79, %r18, 0;
	add.rn.f64 	%fd180, %fd28, %fd37;
	setp.eq.f64 	%p80, %fd50, 0d0000000000000000;
	selp.f64 	%fd181, 0d400921FB54442D18, 0d0000000000000000, %p79;
	setp.eq.f64 	%p81, %fd28, %fd37;
	selp.f64 	%fd182, 0d4002D97C7F3321D2, 0d3FE921FB54442D18, %p79;
	selp.f64 	%fd183, %fd182, %fd259, %p81;
	selp.f64 	%fd184, %fd181, %fd183, %p80;
	setp.nan.f64 	%p82, %fd180, %fd180;
	copysign.f64 	%fd185, %fd36, %fd184;
	selp.f64 	%fd55, %fd180, %fd185, %p82;
	sub.f64 	%fd186, %fd49, %fd55;
	mul.f64 	%fd56, %fd249, 0d401921FB54442D18;
	setp.leu.f64 	%p83, %fd186, %fd56;
	@%p83 bra 	$L__BB0_55;
	add.f64 	%fd260, %fd49, 0dC01921FB54442D18;
	bra.uni 	$L__BB0_56;
$L__BB0_55:
	sub.f64 	%fd187, %fd55, %fd49;
	setp.gt.f64 	%p84, %fd187, %fd56;
	add.f64 	%fd188, %fd49, 0d401921FB54442D18;
	selp.f64 	%fd260, %fd188, %fd49, %p84;
$L__BB0_56:
	setp.neu.f64 	%p85, %fd36, 0d0000000000000000;
	setp.neu.f64 	%p86, %fd18, 0d0000000000000000;
	sqrt.rn.f64 	%fd189, %fd26;
	sqrt.rn.f64 	%fd190, %fd44;
	mul.f64 	%fd191, %fd8, %fd190;
	fma.rn.f64 	%fd60, %fd7, %fd189, %fd191;
	mul.f64 	%fd192, %fd7, %fd260;
	fma.rn.f64 	%fd193, %fd8, %fd55, %fd192;
	selp.f64 	%fd194, %fd193, 0d0000000000000000, %p85;
	selp.f64 	%fd61, %fd193, %fd194, %p86;
	abs.f64 	%fd62, %fd61;
	setp.neu.f64 	%p87, %fd62, 0d7FF0000000000000;
	@%p87 bra 	$L__BB0_58;
	mov.f64 	%fd200, 0d0000000000000000;
	mul.rn.f64 	%fd262, %fd61, %fd200;
	mov.b32 	%r134, 1;
	bra.uni 	$L__BB0_61;
$L__BB0_58:
	mul.f64 	%fd195, %fd61, 0d3FE45F306DC9C883;
	cvt.rni.s32.f64 	%r133, %fd195;
	cvt.rn.f64.s32 	%fd196, %r133;
	fma.rn.f64 	%fd197, %fd196, 0dBFF921FB54442D18, %fd61;
	fma.rn.f64 	%fd198, %fd196, 0dBC91A62633145C00, %fd197;
	fma.rn.f64 	%fd262, %fd196, 0dB97B839A252049C0, %fd198;
	setp.ltu.f64 	%p88, %fd62, 0d41E0000000000000;
	@%p88 bra 	$L__BB0_60;
	{ // callseq 4, 0
	.param .b64 param0;
	st.param.f64 	[param0], %fd61;
	.param .align 16 .b8 retval0[16];
	call.uni (retval0), 
	__internal_trig_reduction_slowpathd, 
	(
	param0
	);
	ld.param.f64 	%fd262, [retval0];
	ld.param.b32 	%r133, [retval0+8];
	} // callseq 4
$L__BB0_60:
	add.s32 	%r134, %r133, 1;
$L__BB0_61:
	ld.param.u64 	%rd62, [_Z10interp1_D2PKdPK7double2bjS0_PS1_bjjd_param_5];
	setp.neu.f64 	%p89, %fd62, 0d7FF0000000000000;
	shl.b32 	%r117, %r134, 6;
	cvt.u64.u32 	%rd51, %r117;
	and.b64  	%rd52, %rd51, 64;
	mov.u64 	%rd53, __cudart_sin_cos_coeffs;
	add.s64 	%rd54, %rd53, %rd52;
	mul.rn.f64 	%fd201, %fd262, %fd262;
	and.b32  	%r118, %r134, 1;
	setp.eq.b32 	%p90, %r118, 1;
	selp.f64 	%fd202, 0dBDA8FF8320FD8164, 0d3DE5DB65F9785EBA, %p90;
	ld.global.nc.v2.f64 	{%fd203, %fd204}, [%rd54];
	fma.rn.f64 	%fd205, %fd202, %fd201, %fd203;
	fma.rn.f64 	%fd206, %fd205, %fd201, %fd204;
	ld.global.nc.v2.f64 	{%fd207, %fd208}, [%rd54+16];
	fma.rn.f64 	%fd209, %fd206, %fd201, %fd207;
	fma.rn.f64 	%fd210, %fd209, %fd201, %fd208;
	ld.global.nc.v2.f64 	{%fd211, %fd212}, [%rd54+32];
	fma.rn.f64 	%fd213, %fd210, %fd201, %fd211;
	fma.rn.f64 	%fd214, %fd213, %fd201, %fd212;
	fma.rn.f64 	%fd215, %fd214, %fd262, %fd262;
	fma.rn.f64 	%fd216, %fd214, %fd201, 0d3FF0000000000000;
	selp.f64 	%fd217, %fd216, %fd215, %p90;
	and.b32  	%r119, %r134, 2;
	setp.eq.s32 	%p91, %r119, 0;
	mov.f64 	%fd218, 0d0000000000000000;
	sub.f64 	%fd219, %fd218, %fd217;
	selp.f64 	%fd220, %fd217, %fd219, %p91;
	mul.f64 	%fd221, %fd60, %fd220;
	mov.u32 	%r121, %ntid.x;
	mov.u32 	%r122, %tid.x;
	mad.lo.s32 	%r123, %r32, %r121, %r122;
	cvta.to.global.u64 	%rd55, %rd62;
	mul.wide.u32 	%rd56, %r123, 16;
	add.s64 	%rd6, %rd55, %rd56;
	st.global.f64 	[%rd6], %fd221;
	@%p89 bra 	$L__BB0_63;
	mov.f64 	%fd227, 0d0000000000000000;
	mul.rn.f64 	%fd263, %fd61, %fd227;
	mov.b32 	%r135, 0;
	bra.uni 	$L__BB0_65;
$L__BB0_63:
	mul.f64 	%fd222, %fd61, 0d3FE45F306DC9C883;
	cvt.rni.s32.f64 	%r135, %fd222;
	cvt.rn.f64.s32 	%fd223, %r135;
	fma.rn.f64 	%fd224, %fd223, 0dBFF921FB54442D18, %fd61;
	fma.rn.f64 	%fd225, %fd223, 0dBC91A62633145C00, %fd224;
	fma.rn.f64 	%fd263, %fd223, 0dB97B839A252049C0, %fd225;
	setp.ltu.f64 	%p92, %fd62, 0d41E0000000000000;
	@%p92 bra 	$L__BB0_65;
	{ // callseq 5, 0
	.param .b64 param0;
	st.param.f64 	[param0], %fd61;
	.param .align 16 .b8 retval0[16];
	call.uni (retval0), 
	__internal_trig_reduction_slowpathd, 
	(
	param0
	);
	ld.param.f64 	%fd263, [retval0];
	ld.param.b32 	%r135, [retval0+8];
	} // callseq 5
$L__BB0_65:
	shl.b32 	%r126, %r135, 6;
	cvt.u64.u32 	%rd57, %r126;
	and.b64  	%rd58, %rd57, 64;
	add.s64 	%rd60, %rd53, %rd58;
	mul.rn.f64 	%fd228, %fd263, %fd263;
	and.b32  	%r127, %r135, 1;
	setp.eq.b32 	%p93, %r127, 1;
	selp.f64 	%fd229, 0dBDA8FF8320FD8164, 0d3DE5DB65F9785EBA, %p93;
	ld.global.nc.v2.f64 	{%fd230, %fd231}, [%rd60];
	fma.rn.f64 	%fd232, %fd229, %fd228, %fd230;
	fma.rn.f64 	%fd233, %fd232, %fd228, %fd231;
	ld.global.nc.v2.f64 	{%fd234, %fd235}, [%rd60+16];
	fma.rn.f64 	%fd236, %fd233, %fd228, %fd234;
	fma.rn.f64 	%fd237, %fd236, %fd228, %fd235;
	ld.global.nc.v2.f64 	{%fd238, %fd239}, [%rd60+32];
	fma.rn.f64 	%fd240, %fd237, %fd228, %fd238;
	fma.rn.f64 	%fd241, %fd240, %fd228, %fd239;
	fma.rn.f64 	%fd242, %fd241, %fd263, %fd263;
	fma.rn.f64 	%fd243, %fd241, %fd228, 0d3FF0000000000000;
	selp.f64 	%fd244, %fd243, %fd242, %p93;
	and.b32  	%r128, %r135, 2;
	setp.eq.s32 	%p94, %r128, 0;
	mov.f64 	%fd245, 0d0000000000000000;
	sub.f64 	%fd246, %fd245, %fd244;
	selp.f64 	%fd247, %fd244, %fd246, %p94;
	mul.f64 	%fd248, %fd60, %fd247;
	st.global.f64 	[%rd6+8], %fd248;
$L__BB0_66:
	ret;
$L__BB0_67:
	mul.wide.u32 	%rd36, %r1, 16;
	add.s64 	%rd37, %rd1, %rd36;
	add.s32 	%r49, %r2, %r130;
	mul.wide.u32 	%rd38, %r49, 16;
	add.s64 	%rd39, %rd2, %rd38;
	ld.global.v2.f64 	{%fd84, %fd85}, [%rd39];
	st.global.v2.f64 	[%rd37], {%fd84, %fd85};
	bra.uni 	$L__BB0_66;

}
.func  (.param .align 16 .b8 func_retval0[16]) __internal_trig_reduction_slowpathd(
	.param .b64 __internal_trig_reduction_slowpathd_param_0
)
{
	.local .align 8 .b8 	__local_depot1[40];
	.reg .b64 	%SP;
	.reg .b64 	%SPL;
	.reg .pred 	%p<10>;
	.reg .b32 	%r<47>;
	.reg .b64 	%rd<74>;
	.reg .b64 	%fd<5>;

	mov.u64 	%SPL, __local_depot1;
	ld.param.f64 	%fd4, [__internal_trig_reduction_slowpathd_param_0];
	add.u64 	%rd1, %SPL, 0;
	{
	.reg .b32 %temp; 
	mov.b64 	{%temp, %r1}, %fd4;
	}
	shr.u32 	%r2, %r1, 20;
	and.b32  	%r3, %r2, 2047;
	setp.eq.s32 	%p1, %r3, 2047;
	mov.b32 	%r46, 0;
	@%p1 bra 	$L__BB1_9;
	add.s32 	%r20, %r3, -1024;
	mov.b64 	%rd20, %fd4;
	shl.b64 	%rd2, %rd20, 11;
	shr.u32 	%r4, %r20, 6;
	sub.s32 	%r45, 15, %r4;
	sub.s32 	%r21, 19, %r4;
	setp.lt.u32 	%p2, %r20, 128;
	selp.b32 	%r6, 18, %r21, %p2;
	setp.ge.s32 	%p3, %r45, %r6;
	mov.b64 	%rd70, 0;
	@%p3 bra 	$L__BB1_4;
	add.s32 	%r23, %r6, %r4;
	neg.s32 	%r43, %r23;
	or.b64  	%rd3, %rd2, -9223372036854775808;
	mov.b64 	%rd70, 0;
	mov.b32 	%r42, 0;
	mov.u64 	%rd25, __cudart_i2opi_d;
	mov.u32 	%r44, %r45;
$L__BB1_3:
	.pragma "nounroll";
	mul.wide.s32 	%rd22, %r42, 8;
	add.s64 	%rd23, %rd1, %rd22;
	mul.wide.s32 	%rd24, %r44, 8;
	add.s64 	%rd26, %rd25, %rd24;
	ld.global.nc.u64 	%rd27, [%rd26];
	{
	.reg .u32 %r0, %r1, %r2, %r3, %alo, %ahi, %blo, %bhi, %clo, %chi;
	mov.b64 	{%alo,%ahi}, %rd27;
	mov.b64 	{%blo,%bhi}, %rd3;
	mov.b64 	{%clo,%chi}, %rd70;
	mad.lo.cc.u32 	%r0, %alo, %blo, %clo;
	madc.hi.cc.u32 	%r1, %alo, %blo, %chi;
	madc.hi.u32 	%r2, %alo, %bhi, 0;
	mad.lo.cc.u32 	%r1, %alo, %bhi, %r1;
	madc.hi.cc.u32 	%r2, %ahi, %blo, %r2;
	madc.hi.u32 	%r3, %ahi, %bhi, 0;
	mad.lo.cc.u32 	%r1, %ahi, %blo, %r1;
	madc.lo.cc.u32 	%r2, %ahi, %bhi, %r2;
	addc.u32 	%r3, %r3, 0;
	mov.b64 	%rd28, {%r0,%r1};
	mov.b64 	%rd70, {%r2,%r3};
	}
	st.local.u64 	[%rd23], %rd28;
	add.s32 	%r44, %r44, 1;
	add.s32 	%r43, %r43, 1;
	add.s32 	%r42, %r42, 1;
	setp.ne.s32 	%p4, %r43, -15;
	mov.u32 	%r45, %r6;
	@%p4 bra 	$L__BB1_3;
$L__BB1_4:
	cvt.s64.s32 	%rd29, %r45;
	cvt.u64.u32 	%rd30, %r4;
	add.s64 	%rd31, %rd30, %rd29;
	shl.b64 	%rd32, %rd31, 3;
	add.s64 	%rd33, %rd1, %rd32;
	st.local.u64 	[%rd33+-120], %rd70;
	and.b32  	%r15, %r2, 63;
	ld.local.u64 	%rd72, [%rd1+16];
	ld.local.u64 	%rd71, [%rd1+24];
	setp.eq.s32 	%p5, %r15, 0;
	@%p5 bra 	$L__BB1_6;
	shl.b64 	%rd34, %rd71, %r15;
	shr.u64 	%rd35, %rd72, 1;
	xor.b32  	%r24, %r15, 63;
	shr.u64 	%rd36, %rd35, %r24;
	or.b64  	%rd71, %rd34, %rd36;
	ld.local.u64 	%rd37, [%rd1+8];
	shl.b64 	%rd38, %rd72, %r15;
	shr.u64 	%rd39, %rd37, 1;
	shr.u64 	%rd40, %rd39, %r24;
	or.b64  	%rd72, %rd38, %rd40;
$L__BB1_6:
	and.b32  	%r25, %r1, -2147483648;
	shr.u64 	%rd41, %rd71, 62;
	cvt.u32.u64 	%r26, %rd41;
	mov.b64 	{%r27, %r28}, %rd71;
	mov.b64 	{%r29, %r30}, %rd72;
	shf.l.wrap.b32 	%r31, %r30, %r27, 2;
	shf.l.wrap.b32 	%r32, %r27, %r28, 2;
	mov.b64 	%rd42, {%r31, %r32};
	shl.b64 	%rd43, %rd72, 2;
	shr.u64 	%rd44, %rd42, 63;
	cvt.u32.u64 	%r33, %rd44;
	add.s32 	%r34, %r33, %r26;
	setp.eq.s32 	%p6, %r25, 0;
	neg.s32 	%r35, %r34;
	selp.b32 	%r46, %r34, %r35, %p6;
	setp.gt.s64 	%p7, %rd42, -1;
	mov.b64 	%rd45, 0;
	{
	.reg .u32 %r0, %r1, %r2, %r3, %a0, %a1, %a2, %a3, %b0, %b1, %b2, %b3;
	mov.b64 	{%a0,%a1}, %rd45;
	mov.b64 	{%a2,%a3}, %rd45;
	mov.b64 	{%b0,%b1}, %rd43;
	mov.b64 	{%b2,%b3}, %rd42;
	sub.cc.u32 	%r0, %a0, %b0;
	subc.cc.u32 	%r1, %a1, %b1;
	subc.cc.u32 	%r2, %a2, %b2;
	subc.u32 	%r3, %a3, %b3;
	mov.b64 	%rd46, {%r0,%r1};
	mov.b64 	%rd47, {%r2,%r3};
	}
	xor.b32  	%r36, %r25, -2147483648;
	selp.b64 	%rd73, %rd42, %rd47, %p7;
	selp.b64 	%rd14, %rd43, %rd46, %p7;
	selp.b32 	%r17, %r25, %r36, %p7;
	clz.b64 	%r37, %rd73;
	cvt.u64.u32 	%rd15, %r37;
	setp.eq.s32 	%p8, %r37, 0;
	@%p8 bra 	$L__BB1_8;
	cvt.u32.u64 	%r38, %rd15;
	and.b32  	%r39, %r38, 63;
	shl.b64 	%rd48, %rd73, %r39;
	shr.u64 	%rd49, %rd14, 1;
	not.b32 	%r40, %r38;
	and.b32  	%r41, %r40, 63;
	shr.u64 	%rd50, %rd49, %r41;
	or.b64  	%rd73, %rd48, %rd50;
$L__BB1_8:
	mov.b64 	%rd51, -3958705157555305931;
	{
	.reg .u32 %r0, %r1, %r2, %r3, %alo, %ahi, %blo, %bhi;
	mov.b64 	{%alo,%ahi}, %rd73;
	mov.b64 	{%blo,%bhi}, %rd51;
	mul.lo.u32 	%r0, %alo, %blo;
	mul.hi.u32 	%r1, %alo, %blo;
	mad.lo.cc.u32 	%r1, %alo, %bhi, %r1;
	madc.hi.u32 	%r2, %alo, %bhi, 0;
	mad.lo.cc.u32 	%r1, %ahi, %blo, %r1;
	madc.hi.cc.u32 	%r2, %ahi, %blo, %r2;
	madc.hi.u32 	%r3, %ahi, %bhi, 0;
	mad.lo.cc.u32 	%r2, %ahi, %bhi, %r2;
	addc.u32 	%r3, %r3, 0;
	mov.b64 	%rd52, {%r0,%r1};
	mov.b64 	%rd53, {%r2,%r3};
	}
	setp.gt.s64 	%p9, %rd53, 0;
	{
	.reg .u32 %r0, %r1, %r2, %r3, %a0, %a1, %a2, %a3, %b0, %b1, %b2, %b3;
	mov.b64 	{%a0,%a1}, %rd52;
	mov.b64 	{%a2,%a3}, %rd53;
	mov.b64 	{%b0,%b1}, %rd52;
	mov.b64 	{%b2,%b3}, %rd53;
	add.cc.u32 	%r0, %a0, %b0;
	addc.cc.u32 	%r1, %a1, %b1;
	addc.cc.u32 	%r2, %a2, %b2;
	addc.u32 	%r3, %a3, %b3;
	mov.b64 	%rd54, {%r0,%r1};
	mov.b64 	%rd55, {%r2,%r3};
	}
	selp.b64 	%rd56, %rd55, %rd53, %p9;
	selp.s64 	%rd57, -1, 0, %p9;
	sub.s64 	%rd58, %rd57, %rd15;
	cvt.u64.u32 	%rd59, %r17;
	shl.b64 	%rd60, %rd59, 32;
	add.s64 	%rd61, %rd56, 1;
	shr.u64 	%rd62, %rd61, 10;
	add.s64 	%rd63, %rd62, 1;
	shr.u64 	%rd64, %rd63, 1;
	shl.b64 	%rd65, %rd58, 52;
	add.s64 	%rd66, %rd65, %rd64;
	add.s64 	%rd67, %rd66, 4602678819172646912;
	or.b64  	%rd68, %rd67, %rd60;
	mov.b64 	%fd4, %rd68;
$L__BB1_9:
	st.param.f64 	[func_retval0], %fd4;
	st.param.b32 	[func_retval0+8], %r46;
	ret;

}
.func  (.param .b64 func_retval0) __internal_accurate_pow(
	.param .b64 __internal_accurate_pow_param_0
)
{
	.reg .pred 	%p<8>;
	.reg .b32 	%r<49>;
	.reg .b32 	%f<3>;
	.reg .b64 	%fd<109>;

	ld.param.f64 	%fd10, [__internal_accurate_pow_param_0];
	{
	.reg .b32 %temp; 
	mov.b64 	{%temp, %r46}, %fd10;
	}
	{
	.reg .b32 %temp; 
	mov.b64 	{%r45, %temp}, %fd10;
	}
	shr.u32 	%r47, %r46, 20;
	setp.gt.u32 	%p1, %r46, 1048575;
	@%p1 bra 	$L__BB2_2;
	mul.f64 	%fd11, %fd10, 0d4350000000000000;
	{
	.reg .b32 %temp; 
	mov.b64 	{%temp, %r46}, %fd11;
	}
	{
	.reg .b32 %temp; 
	mov.b64 	{%r45, %temp}, %fd11;
	}
	shr.u32 	%r16, %r46, 20;
	add.s32 	%r47, %r16, -54;
$L__BB2_2:
	add.s32 	%r48, %r47, -1023;
	and.b32  	%r17, %r46, -2146435073;
	or.b32  	%r18, %r17, 1072693248;
	mov.b64 	%fd107, {%r45, %r18};
	setp.lt.u32 	%p2, %r18, 1073127583;
	@%p2 bra 	$L__BB2_4;
	{
	.reg .b32 %temp; 
	mov.b64 	{%r19, %temp}, %fd107;
	}
	{
	.reg .b32 %temp; 
	mov.b64 	{%temp, %r20}, %fd107;
	}
	add.s32 	%r21, %r20, -1048576;
	mov.b64 	%fd107, {%r19, %r21};
	add.s32 	%r48, %r47, -1022;
$L__BB2_4:
	add.f64 	%fd12, %fd107, 0dBFF0000000000000;
	add.f64 	%fd13, %fd107, 0d3FF0000000000000;
	rcp.approx.ftz.f64 	%fd14, %fd13;
	neg.f64 	%fd15, %fd13;
	fma.rn.f64 	%fd16, %fd15, %fd14, 0d3FF0000000000000;
	fma.rn.f64 	%fd17, %fd16, %fd16, %fd16;
	fma.rn.f64 	%fd18, %fd17, %fd14, %fd14;
	mul.f64 	%fd19, %fd12, %fd18;
	fma.rn.f64 	%fd20, %fd12, %fd18, %fd19;
	mul.f64 	%fd21, %fd20, %fd20;
	fma.rn.f64 	%fd22, %fd21, 0d3EB0F5FF7D2CAFE2, 0d3ED0F5D241AD3B5A;
	fma.rn.f64 	%fd23, %fd22, %fd21, 0d3EF3B20A75488A3F;
	fma.rn.f64 	%fd24, %fd23, %fd21, 0d3F1745CDE4FAECD5;
	fma.rn.f64 	%fd25, %fd24, %fd21, 0d3F3C71C7258A578B;
	fma.rn.f64 	%fd26, %fd25, %fd21, 0d3F6249249242B910;
	fma.rn.f64 	%fd27, %fd26, %fd21, 0d3F89999999999DFB;
	sub.f64 	%fd28, %fd12, %fd20;
	add.f64 	%fd29, %fd28, %fd28;
	neg.f64 	%fd30, %fd20;
	fma.rn.f64 	%fd31, %fd30, %fd12, %fd29;
	mul.f64 	%fd32, %fd18, %fd31;
	fma.rn.f64 	%fd33, %fd21, %fd27, 0d3FB5555555555555;
	mov.f64 	%fd34, 0d3FB5555555555555;
	sub.f64 	%fd35, %fd34, %fd33;
	fma.rn.f64 	%fd36, %fd21, %fd27, %fd35;
	add.f64 	%fd37, %fd36, 0dBC46A4CB00B9E7B0;
	add.f64 	%fd38, %fd33, %fd37;
	sub.f64 	%fd39, %fd33, %fd38;
	add.f64 	%fd40, %fd37, %fd39;
	mul.rn.f64 	%fd41, %fd20, %fd20;
	neg.f64 	%fd42, %fd41;
	fma.rn.f64 	%fd43, %fd20, %fd20, %fd42;
	{
	.reg .b32 %temp; 
	mov.b64 	{%r22, %temp}, %fd32;
	}
	{
	.reg .b32 %temp; 
	mov.b64 	{%temp, %r23}, %fd32;
	}
	add.s32 	%r24, %r23, 1048576;
	mov.b64 	%fd44, {%r22, %r24};
	fma.rn.f64 	%fd45, %fd20, %fd44, %fd43;
	mul.rn.f64 	%fd46, %fd41, %fd20;
	neg.f64 	%fd47, %fd46;
	fma.rn.f64 	%fd48, %fd41, %fd20, %fd47;
	fma.rn.f64 	%fd49, %fd41, %fd32, %fd48;
	fma.rn.f64 	%fd50, %fd45, %fd20, %fd49;
	mul.rn.f64 	%fd51, %fd38, %fd46;
	neg.f64 	%fd52, %fd51;
	fma.rn.f64 	%fd53, %fd38, %fd46, %fd52;
	fma.rn.f64 	%fd54, %fd38, %fd50, %fd53;
	fma.rn.f64 	%fd55, %fd40, %fd46, %fd54;
	add.f64 	%fd56, %fd51, %fd55;
	sub.f64 	%fd57, %fd51, %fd56;
	add.f64 	%fd58, %fd55, %fd57;
	add.f64 	%fd59, %fd20, %fd56;
	sub.f64 	%fd60, %fd20, %fd59;
	add.f64 	%fd61, %fd56, %fd60;
	add.f64 	%fd62, %fd58, %fd61;
	add.f64 	%fd63, %fd32, %fd62;
	add.f64 	%fd64, %fd59, %fd63;
	sub.f64 	%fd65, %fd59, %fd64;
	add.f64 	%fd66, %fd63, %fd65;
	xor.b32  	%r25, %r48, -2147483648;
	mov.b32 	%r26, 1127219200;
	mov.b64 	%fd67, {%r25, %r26};
	mov.b32 	%r27, -2147483648;
	mov.b64 	%fd68, {%r27, %r26};
	sub.f64 	%fd69, %fd67, %fd68;
	fma.rn.f64 	%fd70, %fd69, 0d3FE62E42FEFA39EF, %fd64;
	fma.rn.f64 	%fd71, %fd69, 0dBFE62E42FEFA39EF, %fd70;
	sub.f64 	%fd72, %fd71, %fd64;
	sub.f64 	%fd73, %fd66, %fd72;
	fma.rn.f64 	%fd74, %fd69, 0d3C7ABC9E3B39803F, %fd73;
	add.f64 	%fd75, %fd70, %fd74;
	sub.f64 	%fd76, %fd70, %fd75;
	add.f64 	%fd77, %fd74, %fd76;
	mov.f64 	%fd78, 0d4000000000000000;
	{
	.reg .b32 %temp; 
	mov.b64 	{%temp, %r28}, %fd78;
	}
	{
	.reg .b32 %temp; 
	mov.b64 	{%r29, %temp}, %fd78;
	}
	shl.b32 	%r30, %r28, 1;
	setp.gt.u32 	%p3, %r30, -33554433;
	and.b32  	%r31, %r28, -15728641;
	selp.b32 	%r32, %r31, %r28, %p3;
	mov.b64 	%fd79, {%r29, %r32};
	mul.rn.f64 	%fd80, %fd75, %fd79;
	neg.f64 	%fd81, %fd80;
	fma.rn.f64 	%fd82, %fd75, %fd79, %fd81;
	fma.rn.f64 	%fd83, %fd77, %fd79, %fd82;
	add.f64 	%fd4, %fd80, %fd83;
	sub.f64 	%fd84, %fd80, %fd4;
	add.f64 	%fd5, %fd83, %fd84;
	fma.rn.f64 	%fd85, %fd4, 0d3FF71547652B82FE, 0d4338000000000000;
	{
	.reg .b32 %temp; 
	mov.b64 	{%r13, %temp}, %fd85;
	}
	mov.f64 	%fd86, 0dC338000000000000;
	add.rn.f64 	%fd87, %fd85, %fd86;
	fma.rn.f64 	%fd88, %fd87, 0dBFE62E42FEFA39EF, %fd4;
	fma.rn.f64 	%fd89, %fd87, 0dBC7ABC9E3B39803F, %fd88;
	fma.rn.f64 	%fd90, %fd89, 0d3E5ADE1569CE2BDF, 0d3E928AF3FCA213EA;
	fma.rn.f64 	%fd91, %fd90, %fd89, 0d3EC71DEE62401315;
	fma.rn.f64 	%fd92, %fd91, %fd89, 0d3EFA01997C89EB71;
	fma.rn.f64 	%fd93, %fd92, %fd89, 0d3F2A01A014761F65;
	fma.rn.f64 	%fd94, %fd93, %fd89, 0d3F56C16C1852B7AF;
	fma.rn.f64 	%fd95, %fd94, %fd89, 0d3F81111111122322;
	fma.rn.f64 	%fd96, %fd95, %fd89, 0d3FA55555555502A1;
	fma.rn.f64 	%fd97, %fd96, %fd89, 0d3FC5555555555511;
	fma.rn.f64 	%fd98, %fd97, %fd89, 0d3FE000000000000B;
	fma.rn.f64 	%fd99, %fd98, %fd89, 0d3FF0000000000000;
	fma.rn.f64 	%fd100, %fd99, %fd89, 0d3FF0000000000000;
	{
	.reg .b32 %temp; 
	mov.b64 	{%r14, %temp}, %fd100;
	}
	{
	.reg .b32 %temp; 
	mov.b64 	{%temp, %r15}, %fd100;
	}
	shl.b32 	%r33, %r13, 20;
	add.s32 	%r34, %r33, %r15;
	mov.b64 	%fd108, {%r14, %r34};
	{
	.reg .b32 %temp; 
	mov.b64 	{%temp, %r35}, %fd4;
	}
	mov.b32 	%f2, %r35;
	abs.f32 	%f1, %f2;
	setp.lt.f32 	%p4, %f1, 0f4086232B;
	@%p4 bra 	$L__BB2_7;
	setp.lt.f64 	%p5, %fd4, 0d0000000000000000;
	add.f64 	%fd101, %fd4, 0d7FF0000000000000;
	selp.f64 	%fd108, 0d0000000000000000, %fd101, %p5;
	setp.geu.f32 	%p6, %f1, 0f40874800;
	@%p6 bra 	$L__BB2_7;
	shr.u32 	%r36, %r13, 31;
	add.s32 	%r37, %r13, %r36;
	shr.s32 	%r38, %r37, 1;
	shl.b32 	%r39, %r38, 20;
	add.s32 	%r40, %r15, %r39;
	mov.b64 	%fd102, {%r14, %r40};
	sub.s32 	%r41, %r13, %r38;
	shl.b32 	%r42, %r41, 20;
	add.s32 	%r43, %r42, 1072693248;
	mov.b32 	%r44, 0;
	mov.b64 	%fd103, {%r44, %r43};
	mul.f64 	%fd108, %fd103, %fd102;
$L__BB2_7:
	abs.f64 	%fd104, %fd108;
	setp.eq.f64 	%p7, %fd104, 0d7FF0000000000000;
	fma.rn.f64 	%fd105, %fd108, %fd5, %fd108;
	selp.f64 	%fd106, %fd108, %fd105, %p7;
	st.param.f64 	[func_retval0], %fd106;
	ret;

}


// ===== COMPILED SASS (sm_100) =====

	.target	sm_100

	.elftype	@"ET_EXEC"


//--------------------- .note.nv.tkinfo           --------------------------
	.section	.note.nv.tkinfo,"",@"SHT_NOTE"
	.sectionflags	@"SHF_NOTE_NV_TKINFO"
	.tkinfo
        /*0018*/ 	.word	0x00000002
        /*0030*/ 	.string	""
        /*0030*/ 	.string	"ptxas"
        /*0030*/ 	.string	"Cuda compilation tools, release 13.0, V13.0.88"
        /*0030*/ 	.string	"Build cuda_13.0.r13.0/compiler.36424714_0"
        /*0030*/ 	.string	"-arch sm_100 -m 64 "



//--------------------- .note.nv.cuinfo           --------------------------
	.section	.note.nv.cuinfo,"",@"SHT_NOTE"
	.sectionflags	@"SHF_NOTE_NV_CUINFO"
        /*0018*/ 	.short	0x0002
        /*001a*/ 	.short	0x0064
        /*001c*/ 	.short	0x0082
	.zero		2


//--------------------- .nv.info                  --------------------------
	.section	.nv.info,"",@"SHT_CUDA_INFO"
	.align	4


	//----- nvinfo : EIATTR_REGCOUNT
	.align		4
        /*0000*/ 	.byte	0x04, 0x2f
        /*0002*/ 	.short	(.L_3 - .L_2)
	.align		4
.L_2:
        /*0004*/ 	.word	index@(_Z10interp1_D2PKdPK7double2bjS0_PS1_bjjd)
        /*0008*/ 	.word	0x00000028


	//----- nvinfo : EIATTR_FRAME_SIZE
	.align		4
.L_3:
        /*000c*/ 	.byte	0x04, 0x11
        /*000e*/ 	.short	(.L_5 - .L_4)
	.align		4
.L_4:
        /*0010*/ 	.word	index@($_Z10interp1_D2PKdPK7double2bjS0_PS1_bjjd$__internal_trig_reduction_slowpathd)
        /*0014*/ 	.word	0x00000028


	//----- nvinfo : EIATTR_FRAME_SIZE
	.align		4
.L_5:
        /*0018*/ 	.byte	0x04, 0x11
        /*001a*/ 	.short	(.L_7 - .L_6)
	.align		4
.L_6:
        /*001c*/ 	.word	index@($_Z10interp1_D2PKdPK7double2bjS0_PS1_bjjd$__internal_accurate_pow)
        /*0020*/ 	.word	0x00000028


	//----- nvinfo : EIATTR_FRAME_SIZE
	.align		4
.L_7:
        /*0024*/ 	.byte	0x04, 0x11
        /*0026*/ 	.short	(.L_9 - .L_8)
	.align		4
.L_8:
        /*0028*/ 	.word	index@($__internal_1_$__cuda_sm20_dsqrt_rn_f64_mediumpath_v1)
        /*002c*/ 	.word	0x00000028


	//----- nvinfo : EIATTR_FRAME_SIZE
	.align		4
.L_9:
        /*0030*/ 	.byte	0x04, 0x11
        /*0032*/ 	.short	(.L_11 - .L_10)
	.align		4
.L_10:
        /*0034*/ 	.word	index@($__internal_0_$__cuda_sm20_div_rn_f64_full)
        /*0038*/ 	.word	0x00000028


	//----- nvinfo : EIATTR_FRAME_SIZE
	.align		4
.L_11:
        /*003c*/ 	.byte	0x04, 0x11
        /*003e*/ 	.short	(.L_13 - .L_12)
	.align		4
.L_12:
        /*0040*/ 	.word	index@(_Z10interp1_D2PKdPK7double2bjS0_PS1_bjjd)
        /*0044*/ 	.word	0x00000028


	//----- nvinfo : EIATTR_MIN_STACK_SIZE
	.align		4
.L_13:
        /*0048*/ 	.byte	0x04, 0x12
        /*004a*/ 	.short	(.L_15 - .L_14)
	.align		4
.L_14:
        /*004c*/ 	.word	index@(_Z10interp1_D2PKdPK7double2bjS0_PS1_bjjd)
        /*0050*/ 	.word	0x00000028
.L_15:


//--------------------- .nv.compat                --------------------------
	.section	.nv.compat,"",@"SHT_CUDA_COMPAT_INFO"
	.align	4
        /*0000*/ 	.byte	0x02, 0x09, 0x00, 0x00, 0x02, 0x02, 0x01, 0x00, 0x02, 0x05, 0x05, 0x00, 0x03, 0x07, 0x01, 0x01
        /*0010*/ 	.byte	0x02, 0x03, 0x00, 0x00, 0x02, 0x06, 0x01, 0x00, 0x04, 0x0b, 0x08, 0x00, 0x01, 0x00, 0x00, 0x00
        /*0020*/ 	.byte	0x00, 0x00, 0x00, 0x00


//--------------------- .nv.info._Z10interp1_D2PKdPK7double2bjS0_PS1_bjjd --------------------------
	.section	.nv.info._Z10interp1_D2PKdPK7double2bjS0_PS1_bjjd,"",@"SHT_CUDA_INFO"
	.sectionflags	@""
	.align	4


	//----- nvinfo : EIATTR_CUDA_API_VERSION
	.align		4
        /*0000*/ 	.byte	0x04, 0x37
        /*0002*/ 	.short	(.L_17 - .L_16)
.L_16:
        /*0004*/ 	.word	0x00000082


	//----- nvinfo : EIATTR_KPARAM_INFO
	.align		4
.L_17:
        /*0008*/ 	.byte	0x04, 0x17
        /*000a*/ 	.short	(.L_19 - .L_18)
.L_18:
        /*000c*/ 	.word	0x00000000
        /*0010*/ 	.short	0x0009
        /*0012*/ 	.short	0x0038
        /*0014*/ 	.byte	0x00, 0xf0, 0x21, 0x00


	//----- nvinfo : EIATTR_KPARAM_INFO
	.align		4
.L_19:
        /*0018*/ 	.byte	0x04, 0x17
        /*001a*/ 	.short	(.L_21 - .L_20)
.L_20:
        /*001c*/ 	.word	0x00000000
        /*0020*/ 	.short	0x0008
        /*0022*/ 	.short	0x0030
        /*0024*/ 	.byte	0x00, 0xf0, 0x11, 0x00


	//----- nvinfo : EIATTR_KPARAM_INFO
	.align		4
.L_21:
        /*0028*/ 	.byte	0x04, 0x17
        /*002a*/ 	.short	(.L_23 - .L_22)
.L_22:
        /*002c*/ 	.word	0x00000000
        /*0030*/ 	.short	0x0007
        /*0032*/ 	.short	0x002c
        /*0034*/ 	.byte	0x00, 0xf0, 0x11, 0x00


	//----- nvinfo : EIATTR_KPARAM_INFO
	.align		4
.L_23:
        /*0038*/ 	.byte	0x04, 0x17
        /*003a*/ 	.short	(.L_25 - .L_24)
.L_24:
        /*003c*/ 	.word	0x00000000
        /*0040*/ 	.short	0x0006
        /*0042*/ 	.short	0x0028
        /*0044*/ 	.byte	0x00, 0xf0, 0x05, 0x00


	//----- nvinfo : EIATTR_KPARAM_INFO
	.align		4
.L_25:
        /*0048*/ 	.byte	0x04, 0x17
        /*004a*/ 	.short	(.L_27 - .L_26)
.L_26:
        /*004c*/ 	.word	0x00000000
        /*0050*/ 	.short	0x0005
        /*0052*/ 	.short	0x0020
        /*0054*/ 	.byte	0x00, 0xf5, 0x21, 0x00


	//----- nvinfo : EIATTR_KPARAM_INFO
	.align		4
.L_27:
        /*0058*/ 	.byte	0x04, 0x17
        /*005a*/ 	.short	(.L_29 - .L_28)
.L_28:
        /*005c*/ 	.word	0x00000000
        /*0060*/ 	.short	0x0004
        /*0062*/ 	.short	0x0018
        /*0064*/ 	.byte	0x00, 0xf5, 0x21, 0x00


	//----- nvinfo : EIATTR_KPARAM_INFO
	.align		4
.L_29:
        /*0068*/ 	.byte	0x04, 0x17
        /*006a*/ 	.short	(.L_31 - .L_30)
.L_30:
        /*006c*/ 	.word	0x00000000
        /*0070*/ 	.short	0x0003
        /*0072*/ 	.short	0x0014
        /*0074*/ 	.byte	0x00, 0xf0, 0x11, 0x00


	//----- nvinfo : EIATTR_KPARAM_INFO
	.align		4
.L_31:
        /*0078*/ 	.byte	0x04, 0x17
        /*007a*/ 	.short	(.L_33 - .L_32)
.L_32:
        /*007c*/ 	.word	0x00000000
        /*0080*/ 	.short	0x0002
        /*0082*/ 	.short	0x0010
        /*0084*/ 	.byte	0x00, 0xf0, 0x05, 0x00


	//----- nvinfo : EIATTR_KPARAM_INFO
	.align		4
.L_33:
        /*0088*/ 	.byte	0x04, 0x17
        /*008a*/ 	.short	(.L_35 - .L_34)
.L_34:
        /*008c*/ 	.word	0x00000000
        /*0090*/ 	.short	0x0001
        /*0092*/ 	.short	0x0008
        /*0094*/ 	.byte	0x00, 0xf5, 0x21, 0x00


	//----- nvinfo : EIATTR_KPARAM_INFO
	.align		4
.L_35:
        /*0098*/ 	.byte	0x04, 0x17
        /*009a*/ 	.short	(.L_37 - .L_36)
.L_36:
        /*009c*/ 	.word	0x00000000
        /*00a0*/ 	.short	0x0000
        /*00a2*/ 	.short	0x0000
        /*00a4*/ 	.byte	0x00, 0xf5, 0x21, 0x00


	//----- nvinfo : EIATTR_SPARSE_MMA_MASK
	.align		4
.L_37:
        /*00a8*/ 	.byte	0x03, 0x50
        /*00aa*/ 	.short	0x0000


	//----- nvinfo : EIATTR_MAXREG_COUNT
	.align		4
        /*00ac*/ 	.byte	0x03, 0x1b
        /*00ae*/ 	.short	0x00ff


	//----- nvinfo : EIATTR_MERCURY_ISA_VERSION
	.align		4
        /*00b0*/ 	.byte	0x03, 0x5f
        /*00b2*/ 	.short	0x0101


	//----- nvinfo : EIATTR_VRC_CTA_INIT_COUNT
	.align		4
        /*00b4*/ 	.byte	0x02, 0x4a
	.zero		1
	.zero		1


	//----- nvinfo : EIATTR_EXIT_INSTR_OFFSETS
	.align		4
        /*00b8*/ 	.byte	0x04, 0x1c
        /*00ba*/ 	.short	(.L_39 - .L_38)


	//   ....[0]....
.L_38:
        /*00bc*/ 	.word	0x00000080


	//   ....[1]....
        /*00c0*/ 	.word	0x00000460


	//   ....[2]....
        /*00c4*/ 	.word	0x00000660


	//   ....[3]....
        /*00c8*/ 	.word	0x000007e0


	//   ....[4]....
        /*00cc*/ 	.word	0x00002d00


	//   ....[5]....
        /*00d0*/ 	.word	0x00002d80


	//   ....[6]....
        /*00d4*/ 	.word	0x00002e00


	//----- nvinfo : EIATTR_CRS_STACK_SIZE
	.align		4
.L_39:
        /*00d8*/ 	.byte	0x04, 0x1e
        /*00da*/ 	.short	(.L_41 - .L_40)
.L_40:
        /*00dc*/ 	.word	0x00000000


	//----- nvinfo : EIATTR_CBANK_PARAM_SIZE
	.align		4
.L_41:
        /*00e0*/ 	.byte	0x03, 0x19
        /*00e2*/ 	.short	0x0040


	//----- nvinfo : EIATTR_PARAM_CBANK
	.align		4
        /*00e4*/ 	.byte	0x04, 0x0a
        /*00e6*/ 	.short	(.L_43 - .L_42)
	.align		4
.L_42:
        /*00e8*/ 	.word	index@(.nv.constant0._Z10interp1_D2PKdPK7double2bjS0_PS1_bjjd)
        /*00ec*/ 	.short	0x0380
        /*00ee*/ 	.short	0x0040


	//----- nvinfo : EIATTR_SW_WAR
	.align		4
.L_43:
        /*00f0*/ 	.byte	0x04, 0x36
        /*00f2*/ 	.short	(.L_45 - .L_44)
.L_44:
        /*00f4*/ 	.word	0x00000008
.L_45:


//--------------------- .nv.callgraph             --------------------------
	.section	.nv.callgraph,"",@"SHT_CUDA_CALLGRAPH"
	.align	4
	.sectionentsize	8
	.align		4
        /*0000*/ 	.word	0x00000000
	.align		4
        /*0004*/ 	.word	0xffffffff
	.align		4
        /*0008*/ 	.word	0x00000000
	.align		4
        /*000c*/ 	.word	0xfffffffe
	.align		4
        /*0010*/ 	.word	0x00000000
	.align		4
        /*0014*/ 	.word	0xfffffffd
	.align		4
        /*0018*/ 	.word	0x00000000
	.align		4
        /*001c*/ 	.word	0xfffffffc


//--------------------- .nv.constant4             --------------------------
	.section	.nv.constant4,"a",@progbits
	.align	8
	.align		8
.nv.constant4:
        /*0000*/ 	.dword	__cudart_i2opi_d
	.align		8
        /*0008*/ 	.dword	__cudart_sin_cos_coeffs


//--------------------- .text._Z10interp1_D2PKdPK7double2bjS0_PS1_bjjd --------------------------
	.section	.text._Z10interp1_D2PKdPK7double2bjS0_PS1_bjjd,"ax",@progbits
	.align	128
        .global         _Z10interp1_D2PKdPK7double2bjS0_PS1_bjjd
        .type           _Z10interp1_D2PKdPK7double2bjS0_PS1_bjjd,@function
        .size           _Z10interp1_D2PKdPK7double2bjS0_PS1_bjjd,(.L_x_63 - _Z10interp1_D2PKdPK7double2bjS0_PS1_bjjd)
        .other          _Z10interp1_D2PKdPK7double2bjS0_PS1_bjjd,@"STO_CUDA_ENTRY STV_DEFAULT"
_Z10interp1_D2PKdPK7double2bjS0_PS1_bjjd:
.text._Z10interp1_D2PKdPK7double2bjS0_PS1_bjjd:
[----:B------:R-:W0:Y:S01]  /*0000*/  LDC R1, c[0x0][0x37c] ;  /* 0x0000df00ff017b82 */ /* 0x000e220000000800 */
[----:B------:R-:W1:Y:S07]  /*0010*/  S2R R0, SR_TID.X ;  /* 0x0000000000007919 */ /* 0x000e6e0000002100 */
[----:B------:R-:W1:Y:S01]  /*0020*/  S2UR UR8, SR_CTAID.X ;  /* 0x00000000000879c3 */ /* 0x000e620000002500 */
[----:B------:R-:W2:Y:S01]  /*0030*/  LDCU UR4, c[0x0][0x3b0] ;  /* 0x00007600ff0477ac */ /* 0x000ea20008000800 */
[----:B0-----:R-:W-:-:S06]  /*0040*/  VIADD R1, R1, 0xffffffd8 ;  /* 0xffffffd801017836 */ /* 0x001fcc0000000000 */
[----:B------:R-:W1:Y:S02]  /*0050*/  LDC R3, c[0x0][0x360] ;  /* 0x0000d800ff037b82 */ /* 0x000e640000000800 */
[----:B-1----:R-:W-:-:S05]  /*0060*/  IMAD R0, R3, UR8, R0 ;  /* 0x0000000803007c24 */ /* 0x002fca000f8e0200 */
[----:B--2---:R-:W-:-:S13]  /*0070*/  ISETP.GE.U32.AND P0, PT, R0, UR4, PT ;  /* 0x0000000400007c0c */ /* 0x004fda000bf06070 */
[----:B------:R-:W-:Y:S05]  /*0080*/  @P0 EXIT ;  /* 0x000000000000094d */ /* 0x000fea0003800000 */
[----:B------:R-:W0:Y:S01]  /*0090*/  LDCU UR9, c[0x0][0x3ac] ;  /* 0x00007580ff0977ac */ /* 0x000e220008000800 */
[----:B------:R-:W1:Y:S01]  /*00a0*/  LDC R10, c[0x0][0x394] ;  /* 0x0000e500ff0a7b82 */ /* 0x000e620000000800 */
[----:B------:R-:W2:Y:S01]  /*00b0*/  LDCU.U8 UR5, c[0x0][0x3a8] ;  /* 0x00007500ff0577ac */ /* 0x000ea20008000000 */
[----:B------:R-:W3:Y:S06]  /*00c0*/  LDCU.U8 UR4, c[0x0][0x390] ;  /* 0x00007200ff0477ac */ /* 0x000eec0008000000 */
[----:B------:R-:W4:Y:S01]  /*00d0*/  LDC.64 R16, c[0x0][0x398] ;  /* 0x0000e600ff107b82 */ /* 0x000f220000000a00 */
[----:B------:R-:W5:Y:S01]  /*00e0*/  LDCU.64 UR10, c[0x0][0x380] ;  /* 0x00007000ff0a77ac */ /* 0x000f620008000a00 */
[----:B------:R-:W4:Y:S01]  /*00f0*/  LDCU.64 UR6, c[0x0][0x358] ;  /* 0x00006b00ff0677ac */ /* 0x000f220008000a00 */
[----:B0-----:R-:W0:Y:S01]  /*0100*/  I2F.U32.RP R4, UR9 ;  /* 0x0000000900047d06 */ /* 0x001e220008209000 */
[----:B------:R-:W-:Y:S01]  /*0110*/  ISETP.NE.U32.AND P2, PT, RZ, UR9, PT ;  /* 0x00000009ff007c0c */ /* 0x000fe2000bf45070 */
[----:B--2---:R-:W-:-:S02]  /*0120*/  UPRMT UR5, UR5, 0x8880, URZ ;  /* 0x0000888005057896 */ /* 0x004fc400080000ff */
[----:B---3--:R-:W-:-:S04]  /*0130*/  UPRMT UR4, UR4, 0x8880, URZ ;  /* 0x0000888004047896 */ /* 0x008fc800080000ff */
[----:B0-----:R-:W0:Y:S02]  /*0140*/  MUFU.RCP R4, R4 ;  /* 0x0000000400047308 */ /* 0x001e240000001000 */
[----:B0-----:R-:W-:Y:S02]  /*0150*/  VIADD R2, R4, 0xffffffe ;  /* 0x0ffffffe04027836 */ /* 0x001fe40000000000 */
[----:B-----5:R-:W-:-:S04]  /*0160*/  IMAD.U32 R4, RZ, RZ, UR10 ;  /* 0x0000000aff047e24 */ /* 0x020fc8000f8e00ff */
[----:B------:R0:W2:Y:S02]  /*0170*/  F2I.FTZ.U32.TRUNC.NTZ R3, R2 ;  /* 0x0000000200037305 */ /* 0x0000a4000021f000 */
[----:B0-----:R-:W-:Y:S02]  /*0180*/  IMAD.MOV.U32 R2, RZ, RZ, RZ ;  /* 0x000000ffff027224 */ /* 0x001fe400078e00ff */
[----:B--2---:R-:W-:-:S04]  /*0190*/  IMAD.MOV R5, RZ, RZ, -R3 ;  /* 0x000000ffff057224 */ /* 0x004fc800078e0a03 */
[----:B------:R-:W-:-:S04]  /*01a0*/  IMAD R5, R5, UR9, RZ ;  /* 0x0000000905057c24 */ /* 0x000fc8000f8e02ff */
[----:B------:R-:W-:-:S06]  /*01b0*/  IMAD.HI.U32 R3, R3, R5, R2 ;  /* 0x0000000503037227 */ /* 0x000fcc00078e0002 */
[----:B------:R-:W-:-:S04]  /*01c0*/  IMAD.HI.U32 R3, R3, R0, RZ ;  /* 0x0000000003037227 */ /* 0x000fc800078e00ff */
[----:B------:R-:W-:-:S04]  /*01d0*/  IMAD.MOV R5, RZ, RZ, -R3 ;  /* 0x000000ffff057224 */ /* 0x000fc800078e0a03 */
[----:B------:R-:W-:-:S05]  /*01e0*/  IMAD R5, R5, UR9, R0 ;  /* 0x0000000905057c24 */ /* 0x000fca000f8e0200 */
[----:B------:R-:W-:-:S13]  /*01f0*/  ISETP.GE.U32.AND P0, PT, R5, UR9, PT ;  /* 0x0000000905007c0c */ /* 0x000fda000bf06070 */
[----:B------:R-:W-:Y:S02]  /*0200*/  @P0 VIADD R5, R5, -UR9 ;  /* 0x8000000905050c36 */ /* 0x000fe40008000000 */
[----:B------:R-:W-:Y:S01]  /*0210*/  @P0 VIADD R3, R3, 0x1 ;  /* 0x0000000103030836 */ /* 0x000fe20000000000 */
[----:B------:R-:W-:Y:S02]  /*0220*/  ISETP.NE.AND P0, PT, RZ, UR4, PT ;  /* 0x00000004ff007c0c */ /* 0x000fe4000bf05270 */
[----:B------:R-:W-:Y:S01]  /*0230*/  ISETP.GE.U32.AND P1, PT, R5, UR9, PT ;  /* 0x0000000905007c0c */ /* 0x000fe2000bf26070 */
[----:B------:R-:W-:-:S12]  /*0240*/  IMAD.U32 R5, RZ, RZ, UR11 ;  /* 0x0000000bff057e24 */ /* 0x000fd8000f8e00ff */
[----:B------:R-:W-:Y:S01]  /*0250*/  @P1 VIADD R3, R3, 0x1 ;  /* 0x0000000103031836 */ /* 0x000fe20000000000 */
[----:B------:R-:W-:Y:S02]  /*0260*/  @!P2 LOP3.LUT R3, RZ, UR9, RZ, 0x33, !PT ;  /* 0x00000009ff03ac12 */ /* 0x000fe4000f8e33ff */
[----:B------:R-:W-:-:S03]  /*0270*/  ISETP.NE.AND P1, PT, RZ, UR5, PT ;  /* 0x00000005ff007c0c */ /* 0x000fc6000bf25270 */
[C---:B------:R-:W-:Y:S02]  /*0280*/  IMAD R2, R3.reuse, UR9, RZ ;  /* 0x0000000903027c24 */ /* 0x040fe4000f8e02ff */
[----:B-1----:R-:W-:Y:S02]  /*0290*/  IMAD R12, R3, R10, RZ ;  /* 0x0000000a030c7224 */ /* 0x002fe400078e02ff */
[----:B------:R-:W-:Y:S01]  /*02a0*/  VIADD R3, R10, 0xffffffff ;  /* 0xffffffff0a037836 */ /* 0x000fe20000000000 */
[----:B------:R-:W-:Y:S02]  /*02b0*/  SEL R7, R2, RZ, !P1 ;  /* 0x000000ff02077207 */ /* 0x000fe40004800000 */
[----:B------:R-:W-:-:S03]  /*02c0*/  SEL R2, R12, RZ, P0 ;  /* 0x000000ff0c027207 */ /* 0x000fc60000000000 */
[----:B------:R-:W-:Y:S02]  /*02d0*/  IMAD.IADD R7, R0, 0x1, -R7 ;  /* 0x0000000100077824 */ /* 0x000fe400078e0a07 */
[----:B------:R-:W-:Y:S02]  /*02e0*/  IMAD.IADD R9, R2, 0x1, R3 ;  /* 0x0000000102097824 */ /* 0x000fe400078e0203 */
[----:B----4-:R-:W-:-:S04]  /*02f0*/  IMAD.WIDE.U32 R16, R7, 0x8, R16 ;  /* 0x0000000807107825 */ /* 0x010fc800078e0010 */
[----:B------:R-:W-:Y:S02]  /*0300*/  IMAD.WIDE.U32 R6, R9, 0x8, R4 ;  /* 0x0000000809067825 */ /* 0x000fe400078e0004 */
[----:B------:R-:W2:Y:S04]  /*0310*/  LDG.E.64 R16, desc[UR6][R16.64] ;  /* 0x0000000610107981 */ /* 0x000ea8000c1e1b00 */
[----:B------:R-:W2:Y:S01]  /*0320*/  LDG.E.64 R8, desc[UR6][R6.64] ;  /* 0x0000000606087981 */ /* 0x000ea2000c1e1b00 */
[----:B------:R-:W-:Y:S01]  /*0330*/  BSSY.RECONVERGENT B0, `(.L_x_0) ;  /* 0x000004e000007945 */ /* 0x000fe20003800200 */
[----:B--2---:R-:W-:-:S14]  /*0340*/  DSETP.GT.AND P0, PT, R16, R8, PT ;  /* 0x000000081000722a */ /* 0x004fdc0003f04000 */
[----:B------:R-:W-:Y:S02]  /*0350*/  @P0 VIADD R13, R10, 0xfffffffe ;  /* 0xfffffffe0a0d0836 */ /* 0x000fe40000000000 */
[----:B------:R-:W-:Y:S01]  /*0360*/  @P0 IMAD.MOV.U32 R15, RZ, RZ, R3 ;  /* 0x000000ffff0f0224 */ /* 0x000fe200078e0003 */
[----:B------:R-:W-:Y:S06]  /*0370*/  @P0 BRA `(.L_x_1) ;  /* 0x0000000400240947 */ /* 0x000fec0003800000 */
[----:B------:R-:W-:-:S06]  /*0380*/  IMAD.WIDE.U32 R6, R2, 0x8, R4 ;  /* 0x0000000802067825 */ /* 0x000fcc00078e0004 */
[----:B------:R-:W2:Y:S01]  /*0390*/  LDG.E.64 R6, desc[UR6][R6.64] ;  /* 0x0000000606067981 */ /* 0x000ea2000c1e1b00 */
[----:B------:R-:W-:Y:S02]  /*03a0*/  IMAD.MOV.U32 R13, RZ, RZ, RZ ;  /* 0x000000ffff0d7224 */ /* 0x000fe400078e00ff */
[----:B------:R-:W-:Y:S01]  /*03b0*/  IMAD.MOV.U32 R15, RZ, RZ, 0x1 ;  /* 0x00000001ff0f7424 */ /* 0x000fe200078e00ff */
[----:B--2---:R-:W-:-:S14]  /*03c0*/  DSETP.GEU.AND P0, PT, R16, R6, PT ;  /* 0x000000061000722a */ /* 0x004fdc0003f0e000 */
[----:B------:R-:W-:Y:S05]  /*03d0*/  @!P0 BRA `(.L_x_1) ;  /* 0x00000004000c8947 */ /* 0x000fea0003800000 */
[----:B------:R-:W-:-:S14]  /*03e0*/  DSETP.NEU.AND P0, PT, R16, R6, PT ;  /* 0x000000061000722a */ /* 0x000fdc0003f0d000 */
[----:B------:R-:W-:Y:S05]  /*03f0*/  @P0 BRA `(.L_x_2) ;  /* 0x00000000001c0947 */ /* 0x000fea0003800000 */
[----:B------:R-:W0:Y:S02]  /*0400*/  LDC.64 R2, c[0x0][0x388] ;  /* 0x0000e200ff027b82 */ /* 0x000e240000000a00 */
[----:B0-----:R-:W-:-:S06]  /*0410*/  IMAD.WIDE.U32 R12, R12, 0x10, R2 ;  /* 0x000000100c0c7825 */ /* 0x001fcc00078e0002 */
[----:B------:R-:W0:Y:S01]  /*0420*/  LDC.64 R2, c[0x0][0x3a0] ;  /* 0x0000e800ff027b82 */ /* 0x000e220000000a00 */
[----:B------:R-:W2:Y:S01]  /*0430*/  LDG.E.128 R12, desc[UR6][R12.64] ;  /* 0x000000060c0c7981 */ /* 0x000ea2000c1e1d00 */
[----:B0-----:R-:W-:-:S05]  /*0440*/  IMAD.WIDE.U32 R2, R0, 0x10, R2 ;  /* 0x0000001000027825 */ /* 0x001fca00078e0002 */
[----:B--2---:R-:W-:Y:S01]  /*0450*/  STG.E.128 desc[UR6][R2.64], R12 ;  /* 0x0000000c02007986 */ /* 0x004fe2000c101d06 */
[----:B------:R-:W-:Y:S05]  /*0460*/  EXIT ;  /* 0x000000000000794d */ /* 0x000fea0003800000 */
.L_x_2:
[----:B------:R-:W-:-:S14]  /*0470*/  DSETP.NEU.AND P0, PT, R16, R8, PT ;  /* 0x000000081000722a */ /* 0x000fdc0003f0d000 */
[----:B------:R-:W-:Y:S05]  /*0480*/  @!P0 BRA `(.L_x_3) ;  /* 0x0000002800408947 */ /* 0x000fea0003800000 */
[----:B------:R-:W0:Y:S01]  /*0490*/  LDC.64 R4, c[0x0][0x380] ;  /* 0x0000e000ff047b82 */ /* 0x000e220000000a00 */
[----:B------:R-:W-:-:S07]  /*04a0*/  IMAD.MOV.U32 R10, RZ, RZ, RZ ;  /* 0x000000ffff0a7224 */ /* 0x000fce00078e00ff */
.L_x_11:
[----:B------:R-:W-:Y:S08]  /*04b0*/  I2F.F64.U32 R6, R3 ;  /* 0x0000000300067312 */ /* 0x000ff00000201800 */
[----:B------:R-:W1:Y:S02]  /*04c0*/  I2F.F64.U32 R8, R10 ;  /* 0x0000000a00087312 */ /* 0x000e640000201800 */
[----:B-1----:R-:W-:-:S08]  /*04d0*/  DADD R6, R6, R8 ;  /* 0x0000000006067229 */ /* 0x002fd00000000008 */
[----:B------:R-:W-:-:S06]  /*04e0*/  DMUL R6, R6, 0.5 ;  /* 0x3fe0000006067828 */ /* 0x000fcc0000000000 */
[----:B------:R-:W1:Y:S02]  /*04f0*/  F2I.U32.F64.FLOOR R11, R6 ;  /* 0x00000006000b7311 */ /* 0x000e640000305000 */
[----:B-1----:R-:W-:-:S04]  /*0500*/  IMAD.IADD R13, R2, 0x1, R11 ;  /* 0x00000001020d7824 */ /* 0x002fc800078e020b */
[----:B0-----:R-:W-:-:S06]  /*0510*/  IMAD.WIDE.U32 R8, R13, 0x8, R4 ;  /* 0x000000080d087825 */ /* 0x001fcc00078e0004 */
[----:B------:R-:W2:Y:S01]  /*0520*/  LDG.E.64 R8, desc[UR6][R8.64] ;  /* 0x0000000608087981 */ /* 0x000ea2000c1e1b00 */
[----:B------:R-:W-:Y:S01]  /*0530*/  BSSY.RELIABLE B1, `(.L_x_4) ;  /* 0x0000022000017945 */ /* 0x000fe20003800100 */
[----:B--2---:R-:W-:-:S14]  /*0540*/  DSETP.GT.AND P0, PT, R8, R16, PT ;  /* 0x000000100800722a */ /* 0x004fdc0003f04000 */
[----:B------:R-:W-:Y:S05]  /*0550*/  @!P0 BRA `(.L_x_5) ;  /* 0x0000000000508947 */ /* 0x000fea0003800000 */
[----:B------:R-:W-:-:S04]  /*0560*/  VIADD R7, R13, 0xffffffff ;  /* 0xffffffff0d077836 */ /* 0x000fc80000000000 */
[----:B------:R-:W-:-:S06]  /*0570*/  IMAD.WIDE.U32 R6, R7, 0x8, R4 ;  /* 0x0000000807067825 */ /* 0x000fcc00078e0004 */
[----:B------:R-:W2:Y:S02]  /*0580*/  LDG.E.64 R6, desc[UR6][R6.64] ;  /* 0x0000000606067981 */ /* 0x000ea4000c1e1b00 */
[----:B--2---:R-:W-:-:S14]  /*0590*/  DSETP.GT.AND P0, PT, R16, R6, PT ;  /* 0x000000061000722a */ /* 0x004fdc0003f04000 */
[----:B------:R-:W-:Y:S05]  /*05a0*/  @P0 BREAK.RELIABLE B1 ;  /* 0x0000000000010942 */ /* 0x000fea0003800100 */
[----:B------:R-:W-:Y:S05]  /*05b0*/  @P0 BRA `(.L_x_6) ;  /* 0x00000000002c0947 */ /* 0x000fea0003800000 */
[----:B------:R-:W-:Y:S01]  /*05c0*/  DSETP.NEU.AND P0, PT, R16, R6, PT ;  /* 0x000000061000722a */ /* 0x000fe20003f0d000 */
[----:B------:R-:W-:-:S13]  /*05d0*/  IMAD.MOV.U32 R3, RZ, RZ, R11 ;  /* 0x000000ffff037224 */ /* 0x000fda00078e000b */
[----:B------:R-:W-:Y:S05]  /*05e0*/  @P0 BRA `(.L_x_7) ;  /* 0x0000000000580947 */ /* 0x000fea0003800000 */
[----:B------:R-:W0:Y:S01]  /*05f0*/  LDC.64 R2, c[0x0][0x388] ;  /* 0x0000e200ff027b82 */ /* 0x000e220000000a00 */
[----:B------:R-:W-:-:S07]  /*0600*/  IADD3 R5, PT, PT, R12, -0x1, R11 ;  /* 0xffffffff0c057810 */ /* 0x000fce0007ffe00b */
[----:B------:R-:W1:Y:S01]  /*0610*/  LDC.64 R8, c[0x0][0x3a0] ;  /* 0x0000e800ff087b82 */ /* 0x000e620000000a00 */
[----:B0-----:R-:W-:-:S05]  /*0620*/  IMAD.WIDE.U32 R2, R5, 0x10, R2 ;  /* 0x0000001005027825 */ /* 0x001fca00078e0002 */
[----:B------:R-:W2:Y:S01]  /*0630*/  LDG.E.128 R4, desc[UR6][R2.64] ;  /* 0x0000000602047981 */ /* 0x000ea2000c1e1d00 */
[----:B-1----:R-:W-:-:S05]  /*0640*/  IMAD.WIDE.U32 R8, R0, 0x10, R8 ;  /* 0x0000001000087825 */ /* 0x002fca00078e0008 */
[----:B--2---:R-:W-:Y:S01]  /*0650*/  STG.E.128 desc[UR6][R8.64], R4 ;  /* 0x0000000408007986 */ /* 0x004fe2000c101d06 */
[----:B------:R-:W-:Y:S05]  /*0660*/  EXIT ;  /* 0x000000000000794d */ /* 0x000fea0003800000 */
.L_x_6:
[----:B------:R-:W-:Y:S02]  /*0670*/  VIADD R13, R11, 0xffffffff ;  /* 0xffffffff0b0d7836 */ /* 0x000fe40000000000 */
[----:B------:R-:W-:Y:S01]  /*0680*/  IMAD.MOV.U32 R15, RZ, RZ, R11 ;  /* 0x000000ffff0f7224 */ /* 0x000fe200078e000b */
[----:B------:R-:W-:Y:S06]  /*0690*/  BRA `(.L_x_1) ;  /* 0x00000000005c7947 */ /* 0x000fec0003800000 */
.L_x_5:
[----:B------:R-:W-:-:S14]  /*06a0*/  DSETP.GEU.AND P0, PT, R8, R16, PT ;  /* 0x000000100800722a */ /* 0x000fdc0003f0e000 */
[----:B------:R-:W-:Y:S05]  /*06b0*/  @P0 BRA `(.L_x_8) ;  /* 0x0000002400940947 */ /* 0x000fea0003800000 */
[----:B------:R-:W-:-:S04]  /*06c0*/  VIADD R7, R13, 0x1 ;  /* 0x000000010d077836 */ /* 0x000fc80000000000 */
[----:B------:R-:W-:-:S06]  /*06d0*/  IMAD.WIDE.U32 R6, R7, 0x8, R4 ;  /* 0x0000000807067825 */ /* 0x000fcc00078e0004 */
[----:B------:R-:W2:Y:S02]  /*06e0*/  LDG.E.64 R6, desc[UR6][R6.64] ;  /* 0x0000000606067981 */ /* 0x000ea4000c1e1b00 */
[----:B--2---:R-:W-:-:S14]  /*06f0*/  DSETP.GEU.AND P0, PT, R16, R6, PT ;  /* 0x000000061000722a */ /* 0x004fdc0003f0e000 */
[----:B------:R-:W-:Y:S05]  /*0700*/  @!P0 BREAK.RELIABLE B1 ;  /* 0x0000000000018942 */ /* 0x000fea0003800100 */
[----:B------:R-:W-:Y:S05]  /*0710*/  @!P0 BRA `(.L_x_9) ;  /* 0x0000000000348947 */ /* 0x000fea0003800000 */
[----:B------:R-:W-:Y:S01]  /*0720*/  DSETP.NEU.AND P0, PT, R16, R6, PT ;  /* 0x000000061000722a */ /* 0x000fe20003f0d000 */
[----:B------:R-:W-:-:S13]  /*0730*/  IMAD.MOV.U32 R10, RZ, RZ, R11 ;  /* 0x000000ffff0a7224 */ /* 0x000fda00078e000b */
[----:B------:R-:W-:Y:S05]  /*0740*/  @!P0 BRA `(.L_x_10) ;  /* 0x0000000000088947 */ /* 0x000fea0003800000 */
.L_x_7:
[----:B------:R-:W-:Y:S05]  /*0750*/  BSYNC.RELIABLE B1 ;  /* 0x0000000000017941 */ /* 0x000fea0003800100 */
.L_x_4:
[----:B------:R-:W-:Y:S05]  /*0760*/  BRA `(.L_x_11) ;  /* 0xfffffffc00507947 */ /* 0x000fea000383ffff */
.L_x_10:
[----:B------:R-:W0:Y:S01]  /*0770*/  LDC.64 R2, c[0x0][0x388] ;  /* 0x0000e200ff027b82 */ /* 0x000e220000000a00 */
[----:B------:R-:W-:-:S07]  /*0780*/  IADD3 R5, PT, PT, R12, 0x1, R11 ;  /* 0x000000010c057810 */ /* 0x000fce0007ffe00b */
[----:B------:R-:W1:Y:S01]  /*0790*/  LDC.64 R8, c[0x0][0x3a0] ;  /* 0x0000e800ff087b82 */ /* 0x000e620000000a00 */
[----:B0-----:R-:W-:-:S05]  /*07a0*/  IMAD.WIDE.U32 R2, R5, 0x10, R2 ;  /* 0x0000001005027825 */ /* 0x001fca00078e0002 */
[----:B------:R-:W2:Y:S01]  /*07b0*/  LDG.E.128 R4, desc[UR6][R2.64] ;  /* 0x0000000602047981 */ /* 0x000ea2000c1e1d00 */
[----:B-1----:R-:W-:-:S05]  /*07c0*/  IMAD.WIDE.U32 R8, R0, 0x10, R8 ;  /* 0x0000001000087825 */ /* 0x002fca00078e0008 */
[----:B--2---:R-:W-:Y:S01]  /*07d0*/  STG.E.128 desc[UR6][R8.64], R4 ;  /* 0x0000000408007986 */ /* 0x004fe2000c101d06 */
[----:B------:R-:W-:Y:S05]  /*07e0*/  EXIT ;  /* 0x000000000000794d */ /* 0x000fea0003800000 */
.L_x_9:
[----:B------:R-:W-:Y:S02]  /*07f0*/  VIADD R15, R11, 0x1 ;  /* 0x000000010b0f7836 */ /* 0x000fe40000000000 */
[----:B------:R-:W-:-:S07]  /*0800*/  IMAD.MOV.U32 R13, RZ, RZ, R11 ;  /* 0x000000ffff0d7224 */ /* 0x000fce00078e000b */
.L_x_1:
[----:B------:R-:W-:Y:S05]  /*0810*/  BSYNC.RECONVERGENT B0 ;  /* 0x0000000000007941 */ /* 0x000fea0003800200 */
.L_x_0:
[C---:B------:R-:W-:Y:S02]  /*0820*/  IMAD.IADD R7, R2.reuse, 0x1, R13 ;  /* 0x0000000102077824 */ /* 0x040fe400078e020d */
[----:B------:R-:W-:Y:S02]  /*0830*/  IMAD.IADD R3, R2, 0x1, R15 ;  /* 0x0000000102037824 */ /* 0x000fe400078e020f */
[----:B------:R-:W-:-:S04]  /*0840*/  IMAD.WIDE.U32 R6, R7, 0x8, R4 ;  /* 0x0000000807067825 */ /* 0x000fc800078e0004 */
[----:B------:R-:W-:Y:S02]  /*0850*/  IMAD.WIDE.U32 R2, R3, 0x8, R4 ;  /* 0x0000000803027825 */ /* 0x000fe400078e0004 */
[----:B------:R-:W2:Y:S04]  /*0860*/  LDG.E.64 R6, desc[UR6][R6.64] ;  /* 0x0000000606067981 */ /* 0x000ea8000c1e1b00 */
[----:B------:R-:W3:Y:S01]  /*0870*/  LDG.E.64 R2, desc[UR6][R2.64] ;  /* 0x0000000602027981 */ /* 0x000ee2000c1e1b00 */
[----:B------:R-:W-:Y:S01]  /*0880*/  IMAD.MOV.U32 R4, RZ, RZ, 0x1 ;  /* 0x00000001ff047424 */ /* 0x000fe200078e00ff */
[----:B------:R-:W-:Y:S01]  /*0890*/  BSSY.RECONVERGENT B0, `(.L_x_12) ;  /* 0x0000016000007945 */ /* 0x000fe20003800200 */
[----:B--2---:R-:W-:Y:S02]  /*08a0*/  DADD R22, R16, -R6 ;  /* 0x0000000010167229 */ /* 0x004fe40000000806 */
[----:B---3--:R-:W-:-:S06]  /*08b0*/  DADD R10, -R6, R2 ;  /* 0x00000000060a7229 */ /* 0x008fcc0000000102 */
[----:B------:R-:W0:Y:S02]  /*08c0*/  MUFU.RCP64H R5, R11 ;  /* 0x0000000b00057308 */ /* 0x000e240000001800 */
[----:B------:R-:W-:Y:S01]  /*08d0*/  FSETP.GEU.AND P1, PT, |R23|, 6.5827683646048100446e-37, PT ;  /* 0x036000001700780b */ /* 0x000fe20003f2e200 */
[----:B0-----:R-:W-:-:S08]  /*08e0*/  DFMA R8, -R10, R4, 1 ;  /* 0x3ff000000a08742b */ /* 0x001fd00000000104 */
[----:B------:R-:W-:-:S08]  /*08f0*/  DFMA R8, R8, R8, R8 ;  /* 0x000000080808722b */ /* 0x000fd00000000008 */
[----:B------:R-:W-:-:S08]  /*0900*/  DFMA R8, R4, R8, R4 ;  /* 0x000000080408722b */ /* 0x000fd00000000004 */
[----:B------:R-:W-:-:S08]  /*0910*/  DFMA R4, -R10, R8, 1 ;  /* 0x3ff000000a04742b */ /* 0x000fd00000000108 */
[----:B------:R-:W-:-:S08]  /*0920*/  DFMA R4, R8, R4, R8 ;  /* 0x000000040804722b */ /* 0x000fd00000000008 */
[----:B------:R-:W-:-:S08]  /*0930*/  DMUL R6, R22, R4 ;  /* 0x0000000416067228 */ /* 0x000fd00000000000 */
[----:B------:R-:W-:-:S08]  /*0940*/  DFMA R8, -R10, R6, R22 ;  /* 0x000000060a08722b */ /* 0x000fd00000000116 */
[----:B------:R-:W-:-:S10]  /*0950*/  DFMA R4, R4, R8, R6 ;  /* 0x000000080404722b */ /* 0x000fd40000000006 */
[----:B------:R-:W-:-:S05]  /*0960*/  FFMA R0, RZ, R11, R5 ;  /* 0x0000000bff007223 */ /* 0x000fca0000000005 */
[----:B------:R-:W-:-:S13]  /*0970*/  FSETP.GT.AND P0, PT, |R0|, 1.469367938527859385e-39, PT ;  /* 0x001000000000780b */ /* 0x000fda0003f04200 */
[----:B------:R-:W-:Y:S05]  /*0980*/  @P0 BRA P1, `(.L_x_13) ;  /* 0x0000000000180947 */ /* 0x000fea0000800000 */
[----:B------:R-:W-:Y:S01]  /*0990*/  IMAD.MOV.U32 R24, RZ, RZ, R10 ;  /* 0x000000ffff187224 */ /* 0x000fe200078e000a */
[----:B------:R-:W-:Y:S01]  /*09a0*/  MOV R8, 0x9d0 ;  /* 0x000009d000087802 */ /* 0x000fe20000000f00 */
[----:B------:R-:W-:-:S07]  /*09b0*/  IMAD.MOV.U32 R27, RZ, RZ, R11 ;  /* 0x000000ffff1b7224 */ /* 0x000fce00078e000b */
[----:B------:R-:W-:Y:S05]  /*09c0*/  CALL.REL.NOINC `($__internal_0_$__cuda_sm20_div_rn_f64_full) ;  /* 0x0000002400107944 */ /* 0x000fea0003c00000 */
[----:B------:R-:W-:Y:S02]  /*09d0*/  IMAD.MOV.U32 R4, RZ, RZ, R6 ;  /* 0x000000ffff047224 */ /* 0x000fe400078e0006 */
[----:B------:R-:W-:-:S07]  /*09e0*/  IMAD.MOV.U32 R5, RZ, RZ, R7 ;  /* 0x000000ffff057224 */ /* 0x000fce00078e0007 */
.L_x_13:
[----:B------:R-:W-:Y:S05]  /*09f0*/  BSYNC.RECONVERGENT B0 ;  /* 0x0000000000007941 */ /* 0x000fea0003800200 */
.L_x_12:
[----:B------:R-:W0:Y:S01]  /*0a00*/  MUFU.RCP64H R7, R11 ;  /* 0x0000000b00077308 */ /* 0x000e220000001800 */
[----:B------:R-:W-:Y:S01]  /*0a10*/  IMAD.MOV.U32 R6, RZ, RZ, 0x1 ;  /* 0x00000001ff067424 */ /* 0x000fe200078e00ff */
[----:B------:R-:W-:Y:S01]  /*0a20*/  DADD R22, -R16, R2 ;  /* 0x0000000010167229 */ /* 0x000fe20000000102 */
[----:B------:R-:W-:Y:S09]  /*0a30*/  BSSY.RECONVERGENT B0, `(.L_x_14) ;  /* 0x0000013000007945 */ /* 0x000ff20003800200 */
        /* <DEDUP_REMOVED lines=18> */
.L_x_15:
[----:B------:R-:W-:Y:S05]  /*0b60*/  BSYNC.RECONVERGENT B0 ;  /* 0x0000000000007941 */ /* 0x000fea0003800200 */
.L_x_14:
[----:B------:R-:W0:Y:S01]  /*0b70*/  LDC.64 R10, c[0x0][0x388] ;  /* 0x0000e200ff0a7b82 */ /* 0x000e220000000a00 */
[----:B------:R-:W-:-:S04]  /*0b80*/  IMAD.IADD R15, R12, 0x1, R15 ;  /* 0x000000010c0f7824 */ /* 0x000fc800078e020f */
[----:B0-----:R-:W-:-:S05]  /*0b90*/  IMAD.WIDE.U32 R10, R15, 0x10, R10 ;  /* 0x000000100f0a7825 */ /* 0x001fca00078e000a */
[----:B------:R-:W2:Y:S01]  /*0ba0*/  LDG.E.64 R32, desc[UR6][R10.64] ;  /* 0x000000060a207981 */ /* 0x000ea2000c1e1b00 */
[----:B------:R-:W-:Y:S01]  /*0bb0*/  BSSY.RECONVERGENT B0, `(.L_x_16) ;  /* 0x0000004000007945 */ /* 0x000fe20003800200 */
[----:B------:R-:W-:Y:S01]  /*0bc0*/  MOV R0, 0xbf0 ;  /* 0x00000bf000007802 */ /* 0x000fe20000000f00 */
[----:B--2---:R-:W-:-:S11]  /*0bd0*/  DADD R24, -RZ, |R32| ;  /* 0x00000000ff187229 */ /* 0x004fd60000000520 */
[----:B------:R-:W-:Y:S05]  /*0be0*/  CALL.REL.NOINC `($_Z10interp1_D2PKdPK7double2bjS0_PS1_bjjd$__internal_accurate_pow) ;  /* 0x00000028009c7944 */ /* 0x000fea0003c00000 */
[----:B------:R-:W-:Y:S05]  /*0bf0*/  BSYNC.RECONVERGENT B0 ;  /* 0x0000000000007941 */ /* 0x000fea0003800200 */
.L_x_16:
[----:B------:R-:W2:Y:S01]  /*0c00*/  LDG.E.64 R10, desc[UR6][R10.64+0x8] ;  /* 0x000008060a0a7981 */ /* 0x000ea2000c1e1b00 */
[C---:B------:R-:W-:Y:S01]  /*0c10*/  DADD R6, R32.reuse, 2 ;  /* 0x4000000020067429 */ /* 0x040fe20000000000 */
[----:B------:R-:W-:Y:S01]  /*0c20*/  BSSY.RECONVERGENT B0, `(.L_x_17) ;  /* 0x000000f000007945 */ /* 0x000fe20003800200 */
[C---:B------:R-:W-:Y:S02]  /*0c30*/  DSETP.NEU.AND P0, PT, R32.reuse, RZ, PT ;  /* 0x000000ff2000722a */ /* 0x040fe40003f0d000 */
[----:B------:R-:W-:-:S06]  /*0c40*/  DSETP.NEU.AND P2, PT, R32, 1, PT ;  /* 0x3ff000002000742a */ /* 0x000fcc0003f4d000 */
[----:B------:R-:W-:-:S04]  /*0c50*/  LOP3.LUT R0, R7, 0x7ff00000, RZ, 0xc0, !PT ;  /* 0x7ff0000007007812 */ /* 0x000fc800078ec0ff */
[----:B------:R-:W-:Y:S02]  /*0c60*/  ISETP.NE.AND P1, PT, R0, 0x7ff00000, PT ;  /* 0x7ff000000000780c */ /* 0x000fe40003f25270 */
[----:B------:R-:W-:Y:S01]  /*0c70*/  @!P0 CS2R R8, SRZ ;  /* 0x0000000000088805 */ /* 0x000fe2000001ff00 */
[----:B--2---:R-:W-:-:S10]  /*0c80*/  DADD R6, -RZ, |R10| ;  /* 0x00000000ff067229 */ /* 0x004fd4000000050a */
[----:B------:R-:W-:Y:S01]  /*0c90*/  IMAD.MOV.U32 R24, RZ, RZ, R6 ;  /* 0x000000ffff187224 */ /* 0x000fe200078e0006 */
[----:B------:R-:W-:Y:S06]  /*0ca0*/  @P1 BRA `(.L_x_18) ;  /* 0x0000000000181947 */ /* 0x000fec0003800000 */
[----:B------:R-:W-:-:S14]  /*0cb0*/  DSETP.NAN.AND P0, PT, R32, R32, PT ;  /* 0x000000202000722a */ /* 0x000fdc0003f08000 */
[----:B------:R-:W-:Y:S01]  /*0cc0*/  @P0 DADD R8, R32, 2 ;  /* 0x4000000020080429 */ /* 0x000fe20000000000 */
[----:B------:R-:W-:Y:S10]  /*0cd0*/  @P0 BRA `(.L_x_18) ;  /* 0x00000000000c0947 */ /* 0x000ff40003800000 */
[----:B------:R-:W-:-:S14]  /*0ce0*/  DSETP.NEU.AND P0, PT, |R32|, +INF , PT ;  /* 0x7ff000002000742a */ /* 0x000fdc0003f0d200 */
[----:B------:R-:W-:Y:S02]  /*0cf0*/  @!P0 IMAD.MOV.U32 R8, RZ, RZ, 0x0 ;  /* 0x00000000ff088424 */ /* 0x000fe400078e00ff */
[----:B------:R-:W-:-:S07]  /*0d00*/  @!P0 IMAD.MOV.U32 R9, RZ, RZ, 0x7ff00000 ;  /* 0x7ff00000ff098424 */ /* 0x000fce00078e00ff */
.L_x_18:
[----:B------:R-:W-:Y:S05]  /*0d10*/  BSYNC.RECONVERGENT B0 ;  /* 0x0000000000007941 */ /* 0x000fea0003800200 */
.L_x_17:
[----:B------:R-:W-:Y:S01]  /*0d20*/  BSSY.RECONVERGENT B0, `(.L_x_19) ;  /* 0x0000006000007945 */ /* 0x000fe20003800200 */
[----:B------:R-:W-:Y:S01]  /*0d30*/  FSEL R14, R8, RZ, P2 ;  /* 0x000000ff080e7208 */ /* 0x000fe20001000000 */
[----:B------:R-:W-:Y:S01]  /*0d40*/  IMAD.MOV.U32 R25, RZ, RZ, R7 ;  /* 0x000000ffff197224 */ /* 0x000fe200078e0007 */
[----:B------:R-:W-:Y:S02]  /*0d50*/  FSEL R15, R9, 1.875, P2 ;  /* 0x3ff00000090f7808 */ /* 0x000fe40001000000 */
[----:B------:R-:W-:-:S07]  /*0d60*/  MOV R0, 0xd80 ;  /* 0x00000d8000007802 */ /* 0x000fce0000000f00 */
[----:B------:R-:W-:Y:S05]  /*0d70*/  CALL.REL.NOINC `($_Z10interp1_D2PKdPK7double2bjS0_PS1_bjjd$__internal_accurate_pow) ;  /* 0x0000002800387944 */ /* 0x000fea0003c00000 */
[----:B------:R-:W-:Y:S05]  /*0d80*/  BSYNC.RECONVERGENT B0 ;  /* 0x0000000000007941 */ /* 0x000fea0003800200 */
.L_x_19:
[----:B------:R-:W0:Y:S01]  /*0d90*/  LDC.64 R16, c[0x0][0x388] ;  /* 0x0000e200ff107b82 */ /* 0x000e220000000a00 */
[----:B------:R-:W-:-:S04]  /*0da0*/  IMAD.IADD R13, R12, 0x1, R13 ;  /* 0x000000010c0d7824 */ /* 0x000fc800078e020d */
[----:B0-----:R-:W-:-:S05]  /*0db0*/  IMAD.WIDE.U32 R16, R13, 0x10, R16 ;  /* 0x000000100d107825 */ /* 0x001fca00078e0010 */
        /* <DEDUP_REMOVED lines=9> */
[----:B------:R-:W-:Y:S05]  /*0e50*/  @P1 BRA `(.L_x_21) ;  /* 0x0000000000181947 */ /* 0x000fea0003800000 */
[----:B------:R-:W-:-:S14]  /*0e60*/  DSETP.NAN.AND P0, PT, R10, R10, PT ;  /* 0x0000000a0a00722a */ /* 0x000fdc0003f08000 */
[----:B------:R-:W-:Y:S01]  /*0e70*/  @P0 DADD R8, R10, 2 ;  /* 0x400000000a080429 */ /* 0x000fe20000000000 */
[----:B------:R-:W-:Y:S10]  /*0e80*/  @P0 BRA `(.L_x_21) ;  /* 0x00000000000c0947 */ /* 0x000ff40003800000 */
[----:B------:R-:W-:-:S14]  /*0e90*/  DSETP.NEU.AND P0, PT, |R10|, +INF , PT ;  /* 0x7ff000000a00742a */ /* 0x000fdc0003f0d200 */
[----:B------:R-:W-:Y:S02]  /*0ea0*/  @!P0 IMAD.MOV.U32 R8, RZ, RZ, 0x0 ;  /* 0x00000000ff088424 */ /* 0x000fe400078e00ff */
[----:B------:R-:W-:-:S07]  /*0eb0*/  @!P0 IMAD.MOV.U32 R9, RZ, RZ, 0x7ff00000 ;  /* 0x7ff00000ff098424 */ /* 0x000fce00078e00ff */
.L_x_21:
[----:B------:R-:W-:Y:S05]  /*0ec0*/  BSYNC.RECONVERGENT B0 ;  /* 0x0000000000007941 */ /* 0x000fea0003800200 */
.L_x_20:
[----:B------:R-:W-:Y:S01]  /*0ed0*/  FSEL R6, R8, RZ, P2 ;  /* 0x000000ff08067208 */ /* 0x000fe20001000000 */
[----:B------:R-:W-:Y:S01]  /*0ee0*/  BSSY.RECONVERGENT B0, `(.L_x_22) ;  /* 0x0000005000007945 */ /* 0x000fe20003800200 */
[----:B------:R-:W-:Y:S02]  /*0ef0*/  FSEL R7, R9, 1.875, P2 ;  /* 0x3ff0000009077808 */ /* 0x000fe40001000000 */
[----:B------:R-:W-:-:S04]  /*0f00*/  MOV R0, 0xf30 ;  /* 0x00000f3000007802 */ /* 0x000fc80000000f00 */
[----:B------:R-:W-:-:S11]  /*0f10*/  DADD R14, R14, R6 ;  /* 0x000000000e0e7229 */ /* 0x000fd60000000006 */
[----:B------:R-:W-:Y:S05]  /*0f20*/  CALL.REL.NOINC `($_Z10interp1_D2PKdPK7double2bjS0_PS1_bjjd$__internal_accurate_pow) ;  /* 0x0000002400cc7944 */ /* 0x000fea0003c00000 */
[----:B------:R-:W-:Y:S05]  /*0f30*/  BSYNC.RECONVERGENT B0 ;  /* 0x0000000000007941 */ /* 0x000fea0003800200 */
.L_x_22:
        /* <DEDUP_REMOVED lines=17> */
.L_x_24:
[----:B------:R-:W-:Y:S05]  /*1050*/  BSYNC.RECONVERGENT B0 ;  /* 0x0000000000007941 */ /* 0x000fea0003800200 */
.L_x_23:
[----:B------:R-:W-:Y:S01]  /*1060*/  BSSY.RECONVERGENT B0, `(.L_x_25) ;  /* 0x0000006000007945 */ /* 0x000fe20003800200 */
[----:B------:R-:W-:Y:S01]  /*1070*/  FSEL R34, R8, RZ, P2 ;  /* 0x000000ff08227208 */ /* 0x000fe20001000000 */
[----:B------:R-:W-:Y:S01]  /*1080*/  IMAD.MOV.U32 R25, RZ, RZ, R7 ;  /* 0x000000ffff197224 */ /* 0x000fe200078e0007 */
[----:B------:R-:W-:Y:S02]  /*1090*/  FSEL R35, R9, 1.875, P2 ;  /* 0x3ff0000009237808 */ /* 0x000fe40001000000 */
[----:B------:R-:W-:-:S07]  /*10a0*/  MOV R0, 0x10c0 ;  /* 0x000010c000007802 */ /* 0x000fce0000000f00 */
[----:B------:R-:W-:Y:S05]  /*10b0*/  CALL.REL.NOINC `($_Z10interp1_D2PKdPK7double2bjS0_PS1_bjjd$__internal_accurate_pow) ;  /* 0x0000002400687944 */ /* 0x000fea0003c00000 */
[----:B------:R-:W-:Y:S05]  /*10c0*/  BSYNC.RECONVERGENT B0 ;  /* 0x0000000000007941 */ /* 0x000fea0003800200 */
.L_x_25:
[----:B------:R-:W-:Y:S01]  /*10d0*/  DADD R6, -RZ, |R10| ;  /* 0x00000000ff067229 */ /* 0x000fe2000000050a */
[----:B------:R-:W-:Y:S01]  /*10e0*/  IMAD.MOV.U32 R20, RZ, RZ, 0x1 ;  /* 0x00000001ff147424 */ /* 0x000fe200078e00ff */
[--C-:B------:R-:W-:Y:S01]  /*10f0*/  DADD R18, -RZ, |R32|.reuse ;  /* 0x00000000ff127229 */ /* 0x100fe20000000520 */
[----:B------:R-:W-:Y:S01]  /*1100*/  BSSY.RECONVERGENT B0, `(.L_x_26) ;  /* 0x000001d000007945 */ /* 0x000fe20003800200 */
[----:B------:R-:W-:Y:S02]  /*1110*/  DSETP.GT.AND P2, PT, |R10|, |R32|, PT ;  /* 0x400000200a00722a */ /* 0x000fe40003f44200 */
[C---:B------:R-:W-:Y:S02]  /*1120*/  DSETP.NEU.AND P0, PT, R16.reuse, RZ, PT ;  /* 0x000000ff1000722a */ /* 0x040fe40003f0d000 */
[----:B------:R-:W-:-:S04]  /*1130*/  DSETP.NEU.AND P3, PT, R16, 1, PT ;  /* 0x3ff000001000742a */ /* 0x000fc80003f6d000 */
[----:B------:R-:W-:Y:S02]  /*1140*/  FSEL R25, R7, R19, P2 ;  /* 0x0000001307197208 */ /* 0x000fe40001000000 */
[----:B------:R-:W-:Y:S02]  /*1150*/  FSEL R24, R6, R18, P2 ;  /* 0x0000001206187208 */ /* 0x000fe40001000000 */
[----:B------:R-:W0:Y:S04]  /*1160*/  MUFU.RCP64H R21, R25 ;  /* 0x0000001900157308 */ /* 0x000e280000001800 */
[----:B------:R-:W-:Y:S01]  /*1170*/  @!P0 CS2R R8, SRZ ;  /* 0x0000000000088805 */ /* 0x000fe2000001ff00 */
[----:B0-----:R-:W-:-:S08]  /*1180*/  DFMA R22, -R24, R20, 1 ;  /* 0x3ff000001816742b */ /* 0x001fd00000000114 */
[----:B------:R-:W-:-:S08]  /*1190*/  DFMA R22, R22, R22, R22 ;  /* 0x000000161616722b */ /* 0x000fd00000000016 */
[----:B------:R-:W-:-:S08]  /*11a0*/  DFMA R20, R20, R22, R20 ;  /* 0x000000161414722b */ /* 0x000fd00000000014 */
[----:B------:R-:W-:-:S08]  /*11b0*/  DFMA R22, -R24, R20, 1 ;  /* 0x3ff000001816742b */ /* 0x000fd00000000114 */
[----:B------:R-:W-:Y:S01]  /*11c0*/  DFMA R20, R20, R22, R20 ;  /* 0x000000161414722b */ /* 0x000fe20000000014 */
[----:B------:R-:W-:Y:S02]  /*11d0*/  FSEL R22, R18, R6, P2 ;  /* 0x0000000612167208 */ /* 0x000fe40001000000 */
[----:B------:R-:W-:Y:S01]  /*11e0*/  FSEL R23, R19, R7, P2 ;  /* 0x0000000713177208 */ /* 0x000fe20001000000 */
[----:B------:R-:W-:-:S05]  /*11f0*/  DADD R6, R16, 2 ;  /* 0x4000000010067429 */ /* 0x000fca0000000000 */
[----:B------:R-:W-:-:S05]  /*1200*/  DMUL R18, R20, R22 ;  /* 0x0000001614127228 */ /* 0x000fca0000000000 */
[----:B------:R-:W-:-:S03]  /*1210*/  LOP3.LUT R0, R7, 0x7ff00000, RZ, 0xc0, !PT ;  /* 0x7ff0000007007812 */ /* 0x000fc600078ec0ff */
[----:B------:R-:W-:Y:S01]  /*1220*/  DFMA R26, -R24, R18, R22 ;  /* 0x00000012181a722b */ /* 0x000fe20000000116 */
[----:B------:R-:W-:-:S07]  /*1230*/  ISETP.NE.AND P1, PT, R0, 0x7ff00000, PT ;  /* 0x7ff000000000780c */ /* 0x000fce0003f25270 */
[----:B------:R-:W-:-:S10]  /*1240*/  DFMA R6, R20, R26, R18 ;  /* 0x0000001a1406722b */ /* 0x000fd40000000012 */
[----:B------:R-:W-:Y:S01]  /*1250*/  FFMA R0, RZ, R25, R7 ;  /* 0x00000019ff007223 */ /* 0x000fe20000000007 */
[----:B------:R-:W-:Y:S06]  /*1260*/  @P1 BRA `(.L_x_27) ;  /* 0x0000000000181947 */ /* 0x000fec0003800000 */
[----:B------:R-:W-:-:S14]  /*1270*/  DSETP.NAN.AND P0, PT, R16, R16, PT ;  /* 0x000000101000722a */ /* 0x000fdc0003f08000 */
[----:B------:R-:W-:Y:S01]  /*1280*/  @P0 DADD R8, R16, 2 ;  /* 0x4000000010080429 */ /* 0x000fe20000000000 */
[----:B------:R-:W-:Y:S10]  /*1290*/  @P0 BRA `(.L_x_27) ;  /* 0x00000000000c0947 */ /* 0x000ff40003800000 */
[----:B------:R-:W-:-:S14]  /*12a0*/  DSETP.NEU.AND P0, PT, |R16|, +INF , PT ;  /* 0x7ff000001000742a */ /* 0x000fdc0003f0d200 */
[----:B------:R-:W-:Y:S02]  /*12b0*/  @!P0 IMAD.MOV.U32 R8, RZ, RZ, 0x0 ;  /* 0x00000000ff088424 */ /* 0x000fe400078e00ff */
[----:B------:R-:W-:-:S07]  /*12c0*/  @!P0 IMAD.MOV.U32 R9, RZ, RZ, 0x7ff00000 ;  /* 0x7ff00000ff098424 */ /* 0x000fce00078e00ff */
.L_x_27:
[----:B------:R-:W-:Y:S05]  /*12d0*/  BSYNC.RECONVERGENT B0 ;  /* 0x0000000000007941 */ /* 0x000fea0003800200 */
.L_x_26:
[----:B------:R-:W-:Y:S01]  /*12e0*/  FSETP.GT.AND P0, PT, |R0|, 1.469367938527859385e-39, PT ;  /* 0x001000000000780b */ /* 0x000fe20003f04200 */
[----:B------:R-:W-:Y:S01]  /*12f0*/  BSSY.RECONVERGENT B0, `(.L_x_28) ;  /* 0x0000009000007945 */ /* 0x000fe20003800200 */
[----:B------:R-:W-:Y:S02]  /*1300*/  FSETP.GEU.AND P1, PT, |R23|, 6.5827683646048100446e-37, PT ;  /* 0x036000001700780b */ /* 0x000fe40003f2e200 */
[----:B------:R-:W-:Y:S02]  /*1310*/  FSEL R18, R8, RZ, P3 ;  /* 0x000000ff08127208 */ /* 0x000fe40001800000 */
[----:B------:R-:W-:-:S06]  /*1320*/  FSEL R19, R9, 1.875, P3 ;  /* 0x3ff0000009137808 */ /* 0x000fcc0001800000 */
[----:B------:R-:W-:-:S03]  /*1330*/  DADD R18, R34, R18 ;  /* 0x0000000022127229 */ /* 0x000fc60000000012 */
[----:B------:R-:W-:Y:S08]  /*1340*/  @P0 BRA P1, `(.L_x_29) ;  /* 0x00000000000c0947 */ /* 0x000ff00000800000 */
[----:B------:R-:W-:Y:S01]  /*1350*/  IMAD.MOV.U32 R27, RZ, RZ, R25 ;  /* 0x000000ffff1b7224 */ /* 0x000fe200078e0019 */
[----:B------:R-:W-:-:S07]  /*1360*/  MOV R8, 0x1380 ;  /* 0x0000138000087802 */ /* 0x000fce0000000f00 */
[----:B------:R-:W-:Y:S05]  /*1370*/  CALL.REL.NOINC `($__internal_0_$__cuda_sm20_div_rn_f64_full) ;  /* 0x0000001800a47944 */ /* 0x000fea0003c00000 */
.L_x_29:
[----:B------:R-:W-:Y:S05]  /*1380*/  BSYNC.RECONVERGENT B0 ;  /* 0x0000000000007941 */ /* 0x000fea0003800200 */
.L_x_28:
[----:B------:R-:W-:Y:S01]  /*1390*/  DMUL R8, R6, R6 ;  /* 0x0000000606087228 */ /* 0x000fe20000000000 */
[----:B------:R-:W-:Y:S01]  /*13a0*/  IMAD.MOV.U32 R20, RZ, RZ, -0x2449a4b7 ;  /* 0xdbb65b49ff147424 */ /* 0x000fe200078e00ff */
[----:B------:R-:W-:Y:S01]  /*13b0*/  UMOV UR4, 0x2a25ff7e ;  /* 0x2a25ff7e00047882 */ /* 0x000fe20000000000 */
[----:B------:R-:W-:Y:S01]  /*13c0*/  IMAD.MOV.U32 R21, RZ, RZ, 0x3f2d3b63 ;  /* 0x3f2d3b63ff157424 */ /* 0x000fe200078e00ff */
[----:B------:R-:W-:Y:S01]  /*13d0*/  UMOV UR5, 0x3ef53e1d ;  /* 0x3ef53e1d00057882 */ /* 0x000fe20000000000 */
[----:B------:R-:W-:Y:S01]  /*13e0*/  DADD R22, -RZ, |R16| ;  /* 0x00000000ff167229 */ /* 0x000fe20000000510 */
[----:B------:R-:W-:Y:S01]  /*13f0*/  ISETP.GE.AND P3, PT, R33, RZ, PT ;  /* 0x000000ff2100720c */ /* 0x000fe20003f66270 */
[----:B------:R-:W-:Y:S01]  /*1400*/  DADD R28, -RZ, |R12| ;  /* 0x00000000ff1c7229 */ /* 0x000fe2000000050c */
[----:B------:R-:W-:Y:S01]  /*1410*/  @!P2 IMAD.MOV.U32 R30, RZ, RZ, 0x54442d18 ;  /* 0x54442d18ff1ea424 */ /* 0x000fe200078e00ff */
[----:B------:R-:W-:Y:S01]  /*1420*/  DFMA R20, R8, -UR4, R20 ;  /* 0x8000000408147c2b */ /* 0x000fe20008000014 */
[----:B------:R-:W-:Y:S01]  /*1430*/  UMOV UR4, 0x8dde082e ;  /* 0x8dde082e00047882 */ /* 0x000fe20000000000 */
[----:B------:R-:W-:Y:S01]  /*1440*/  UMOV UR5, 0x3f531278 ;  /* 0x3f53127800057882 */ /* 0x000fe20000000000 */
[----:B------:R-:W-:Y:S01]  /*1450*/  DSETP.GT.AND P1, PT, |R16|, |R12|, PT ;  /* 0x4000000c1000722a */ /* 0x000fe20003f24200 */
[----:B------:R-:W-:Y:S01]  /*1460*/  @!P2 IMAD.MOV.U32 R31, RZ, RZ, 0x400921fb ;  /* 0x400921fbff1fa424 */ /* 0x000fe200078e00ff */
[----:B------:R-:W-:Y:S01]  /*1470*/  DADD R26, -RZ, |R10| ;  /* 0x00000000ff1a7229 */ /* 0x000fe2000000050a */
[----:B------:R-:W-:Y:S01]  /*1480*/  BSSY.RECONVERGENT B0, `(.L_x_30) ;  /* 0x000006a000007945 */ /* 0x000fe20003800200 */
[----:B------:R-:W-:-:S02]  /*1490*/  DSETP.GT.AND P0, PT, |R10|, |R32|, PT ;  /* 0x400000200a00722a */ /* 0x000fc40003f04200 */
[----:B------:R-:W-:Y:S01]  /*14a0*/  DFMA R20, R8, R20, -UR4 ;  /* 0x8000000408147e2b */ /* 0x000fe20008000014 */
[----:B------:R-:W-:Y:S01]  /*14b0*/  UMOV UR4, 0xc8249315 ;  /* 0xc824931500047882 */ /* 0x000fe20000000000 */
[----:B------:R-:W-:-:S06]  /*14c0*/  UMOV UR5, 0x3f6f9690 ;  /* 0x3f6f969000057882 */ /* 0x000fcc0000000000 */
[----:B------:R-:W-:Y:S01]  /*14d0*/  DFMA R20, R8, R20, UR4 ;  /* 0x0000000408147e2b */ /* 0x000fe20008000014 */
[----:B------:R-:W-:Y:S01]  /*14e0*/  UMOV UR4, 0xabc7cf0d ;  /* 0xabc7cf0d00047882 */ /* 0x000fe20000000000 */
[----:B------:R-:W-:-:S06]  /*14f0*/  UMOV UR5, 0x3f82cf5a ;  /* 0x3f82cf5a00057882 */ /* 0x000fcc0000000000 */
        /* <DEDUP_REMOVED lines=42> */
[----:B------:R-:W-:-:S08]  /*17a0*/  DFMA R20, R8, R20, -UR4 ;  /* 0x8000000408147e2b */ /* 0x000fd00008000014 */
[----:B------:R-:W-:Y:S02]  /*17b0*/  DMUL R20, R8, R20 ;  /* 0x0000001408147228 */ /* 0x000fe40000000000 */
[----:B------:R-:W-:-:S06]  /*17c0*/  DADD R8, -RZ, |R32| ;  /* 0x00000000ff087229 */ /* 0x000fcc0000000520 */
[----:B------:R-:W-:Y:S01]  /*17d0*/  DFMA R24, R20, R6, R6 ;  /* 0x000000061418722b */ /* 0x000fe20000000006 */
[----:B------:R-:W-:Y:S01]  /*17e0*/  FSEL R21, R23, R29, P1 ;  /* 0x0000001d17157208 */ /* 0x000fe20000800000 */
[----:B------:R-:W-:Y:S01]  /*17f0*/  IMAD.MOV.U32 R6, RZ, RZ, 0x1 ;  /* 0x00000001ff067424 */ /* 0x000fe200078e00ff */
[----:B------:R-:W-:Y:S02]  /*1800*/  FSEL R20, R22, R28, P1 ;  /* 0x0000001c16147208 */ /* 0x000fe40000800000 */
[----:B------:R-:W0:Y:S01]  /*1810*/  MUFU.RCP64H R7, R21 ;  /* 0x0000001500077308 */ /* 0x000e220000001800 */
[----:B------:R-:W-:Y:S02]  /*1820*/  FSEL R22, R28, R22, P1 ;  /* 0x000000161c167208 */ /* 0x000fe40000800000 */
[----:B------:R-:W-:Y:S01]  /*1830*/  @!P2 DADD R30, -R24, R30 ;  /* 0x00000000181ea229 */ /* 0x000fe2000000011e */
[----:B------:R-:W-:Y:S02]  /*1840*/  FSEL R23, R29, R23, P1 ;  /* 0x000000171d177208 */ /* 0x000fe40000800000 */
[----:B------:R-:W-:-:S02]  /*1850*/  FSEL R26, R26, R8, P0 ;  /* 0x000000081a1a7208 */ /* 0x000fc40000000000 */
[----:B------:R-:W-:Y:S01]  /*1860*/  FSEL R27, R27, R9, P0 ;  /* 0x000000091b1b7208 */ /* 0x000fe20000000000 */
[----:B------:R-:W-:Y:S01]  /*1870*/  @P2 DADD R8, -RZ, -R24 ;  /* 0x00000000ff082229 */ /* 0x000fe20000000918 */
[----:B------:R-:W-:-:S04]  /*1880*/  @P2 PLOP3.LUT P0, PT, P3, PT, PT, 0x80, 0x8 ;  /* 0x000000000008281c */ /* 0x000fc80001f0f070 */
[----:B------:R-:W-:Y:S02]  /*1890*/  DSETP.NEU.AND P4, PT, R26, RZ, PT ;  /* 0x000000ff1a00722a */ /* 0x000fe40003f8d000 */
[----:B0-----:R-:W-:-:S03]  /*18a0*/  DFMA R28, -R20, R6, 1 ;  /* 0x3ff00000141c742b */ /* 0x001fc60000000106 */
[----:B------:R-:W-:Y:S02]  /*18b0*/  @P2 FSEL R8, R24, R8, !P0 ;  /* 0x0000000818082208 */ /* 0x000fe40004000000 */
[----:B------:R-:W-:Y:S02]  /*18c0*/  @P2 FSEL R9, R25, R9, !P0 ;  /* 0x0000000919092208 */ /* 0x000fe40004000000 */
[----:B------:R-:W-:Y:S01]  /*18d0*/  @!P2 PLOP3.LUT P0, PT, P3, PT, PT, 0x80, 0x8 ;  /* 0x000000000008a81c */ /* 0x000fe20001f0f070 */
[----:B------:R-:W-:Y:S02]  /*18e0*/  DSETP.NEU.AND P3, PT, |R32|, |R10|, PT ;  /* 0x4000000a2000722a */ /* 0x000fe40003f6d200 */
[----:B------:R-:W-:Y:S01]  /*18f0*/  DFMA R28, R28, R28, R28 ;  /* 0x0000001c1c1c722b */ /* 0x000fe2000000001c */
[----:B------:R-:W-:Y:S01]  /*1900*/  @!P2 FSEL R0, R30, R24, !P0 ;  /* 0x000000181e00a208 */ /* 0x000fe20004000000 */
[----:B------:R-:W-:Y:S01]  /*1910*/  DADD R32, |R32|, |R10| ;  /* 0x0000000020207229 */ /* 0x000fe2000000060a */
[----:B------:R-:W-:-:S02]  /*1920*/  @!P2 FSEL R25, R31, R25, !P0 ;  /* 0x000000191f19a208 */ /* 0x000fc40004000000 */
[----:B------:R-:W-:-:S03]  /*1930*/  FSEL R27, RZ, 2.1426990032196044922, P0 ;  /* 0x400921fbff1b7808 */ /* 0x000fc60000000000 */
[----:B------:R-:W-:-:S08]  /*1940*/  DFMA R6, R6, R28, R6 ;  /* 0x0000001c0606722b */ /* 0x000fd00000000006 */
[----:B------:R-:W-:-:S08]  /*1950*/  DFMA R28, -R20, R6, 1 ;  /* 0x3ff00000141c742b */ /* 0x000fd00000000106 */
[----:B------:R-:W-:Y:S01]  /*1960*/  DFMA R6, R6, R28, R6 ;  /* 0x0000001c0606722b */ /* 0x000fe20000000006 */
[----:B------:R-:W-:Y:S02]  /*1970*/  @P2 IMAD.MOV.U32 R28, RZ, RZ, 0x54442d18 ;  /* 0x54442d18ff1c2424 */ /* 0x000fe400078e00ff */
[----:B------:R-:W-:-:S06]  /*1980*/  @P2 IMAD.MOV.U32 R29, RZ, RZ, 0x3ff921fb ;  /* 0x3ff921fbff1d2424 */ /* 0x000fcc00078e00ff */
[----:B------:R-:W-:Y:S02]  /*1990*/  @P2 DADD R8, R8, R28 ;  /* 0x0000000008082229 */ /* 0x000fe4000000001c */
[----:B------:R-:W-:-:S04]  /*19a0*/  DMUL R28, R6, R22 ;  /* 0x00000016061c7228 */ /* 0x000fc80000000000 */
[----:B------:R-:W-:Y:S02]  /*19b0*/  @!P2 IMAD.MOV.U32 R8, RZ, RZ, R0 ;  /* 0x000000ffff08a224 */ /* 0x000fe400078e0000 */
[----:B------:R-:W-:Y:S01]  /*19c0*/  @!P2 IMAD.MOV.U32 R9, RZ, RZ, R25 ;  /* 0x000000ffff09a224 */ /* 0x000fe200078e0019 */
[----:B------:R-:W-:Y:S01]  /*19d0*/  FSEL R25, RZ, 3.37028055040000000000e+12, P0 ;  /* 0x54442d18ff197808 */ /* 0x000fe20000000000 */
[----:B------:R-:W-:-:S08]  /*19e0*/  DFMA R30, -R20, R28, R22 ;  /* 0x0000001c141e722b */ /* 0x000fd00000000116 */
[----:B------:R-:W-:Y:S01]  /*19f0*/  DFMA R6, R6, R30, R28 ;  /* 0x0000001e0606722b */ /* 0x000fe2000000001c */
[----:B------:R-:W-:Y:S02]  /*1a00*/  IMAD.MOV.U32 R31, RZ, RZ, 0x4002d97c ;  /* 0x4002d97cff1f7424 */ /* 0x000fe400078e00ff */
[----:B------:R-:W-:-:S03]  /*1a10*/  IMAD.MOV.U32 R29, RZ, RZ, 0x7f3321d2 ;  /* 0x7f3321d2ff1d7424 */ /* 0x000fc600078e00ff */
[----:B------:R-:W-:Y:S02]  /*1a20*/  FSEL R31, R31, 1.8213495016098022461, !P0 ;  /* 0x3fe921fb1f1f7808 */ /* 0x000fe40004000000 */
[----:B------:R-:W-:Y:S02]  /*1a30*/  FSEL R29, R29, 3.37028055040000000000e+12, !P0 ;  /* 0x54442d181d1d7808 */ /* 0x000fe40004000000 */
[----:B------:R-:W-:Y:S01]  /*1a40*/  FFMA R0, RZ, R21, R7 ;  /* 0x00000015ff007223 */ /* 0x000fe20000000007 */
[----:B------:R-:W-:Y:S01]  /*1a50*/  @P4 FSEL R27, R31, R9, !P3 ;  /* 0x000000091f1b4208 */ /* 0x000fe20005800000 */
[----:B------:R-:W-:Y:S01]  /*1a60*/  DSETP.NAN.AND P0, PT, R32, R32, PT ;  /* 0x000000202000722a */ /* 0x000fe20003f08000 */
[----:B------:R-:W-:Y:S02]  /*1a70*/  @P4 FSEL R25, R29, R8, !P3 ;  /* 0x000000081d194208 */ /* 0x000fe40005800000 */
[----:B------:R-:W-:Y:S02]  /*1a80*/  FSETP.GT.AND P2, PT, |R0|, 1.469367938527859385e-39, PT ;  /* 0x001000000000780b */ /* 0x000fe40003f44200 */
[----:B------:R-:W-:-:S02]  /*1a90*/  FSETP.GEU.AND P3, PT, |R23|, 6.5827683646048100446e-37, PT ;  /* 0x036000001700780b */ /* 0x000fc40003f6e200 */
[----:B------:R-:W-:Y:S02]  /*1aa0*/  LOP3.LUT R9, R27, 0x80000000, R11, 0xb8, !PT ;  /* 0x800000001b097812 */ /* 0x000fe400078eb80b */
[----:B------:R-:W-:Y:S02]  /*1ab0*/  FSEL R32, R32, R25, P0 ;  /* 0x0000001920207208 */ /* 0x000fe40000000000 */
[----:B------:R-:W-:-:S07]  /*1ac0*/  FSEL R33, R33, R9, P0 ;  /* 0x0000000921217208 */ /* 0x000fce0000000000 */
[----:B------:R-:W-:Y:S05]  /*1ad0*/  @P2 BRA P3, `(.L_x_31) ;  /* 0x0000000000102947 */ /* 0x000fea0001800000 */
[----:B------:R-:W-:Y:S01]  /*1ae0*/  IMAD.MOV.U32 R24, RZ, RZ, R20 ;  /* 0x000000ffff187224 */ /* 0x000fe200078e0014 */
[----:B------:R-:W-:Y:S01]  /*1af0*/  MOV R8, 0x1b20 ;  /* 0x00001b2000087802 */ /* 0x000fe20000000f00 */
[----:B------:R-:W-:-:S07]  /*1b00*/  IMAD.MOV.U32 R27, RZ, RZ, R21 ;  /* 0x000000ffff1b7224 */ /* 0x000fce00078e0015 */
[----:B------:R-:W-:Y:S05]  /*1b10*/  CALL.REL.NOINC `($__internal_0_$__cuda_sm20_div_rn_f64_full) ;  /* 0x0000001000bc7944 */ /* 0x000fea0003c00000 */
.L_x_31:
[----:B------:R-:W-:Y:S05]  /*1b20*/  BSYNC.RECONVERGENT B0 ;  /* 0x0000000000007941 */ /* 0x000fea0003800200 */
.L_x_30:
[----:B------:R-:W-:Y:S01]  /*1b30*/  DMUL R8, R6, R6 ;  /* 0x0000000606087228 */ /* 0x000fe20000000000 */
[----:B------:R-:W-:Y:S01]  /*1b40*/  IMAD.MOV.U32 R22, RZ, RZ, -0x2449a4b7 ;  /* 0xdbb65b49ff167424 */ /* 0x000fe200078e00ff */
[----:B------:R-:W-:Y:S01]  /*1b50*/  UMOV UR4, 0x2a25ff7e ;  /* 0x2a25ff7e00047882 */ /* 0x000fe20000000000 */
[----:B------:R-:W-:Y:S01]  /*1b60*/  IMAD.MOV.U32 R23, RZ, RZ, 0x3f2d3b63 ;  /* 0x3f2d3b63ff177424 */ /* 0x000fe200078e00ff */
[----:B------:R-:W-:Y:S01]  /*1b70*/  UMOV UR5, 0x3ef53e1d ;  /* 0x3ef53e1d00057882 */ /* 0x000fe20000000000 */
[----:B------:R-:W-:Y:S01]  /*1b80*/  ISETP.GE.AND P2, PT, R13, RZ, PT ;  /* 0x000000ff0d00720c */ /* 0x000fe20003f46270 */
[----:B------:R-:W-:Y:S01]  /*1b90*/  @P1 IMAD.MOV.U32 R26, RZ, RZ, 0x54442d18 ;  /* 0x54442d18ff1a1424 */ /* 0x000fe200078e00ff */
[----:B------:R-:W-:Y:S01]  /*1ba0*/  BSSY.RECONVERGENT B0, `(.L_x_32) ;  /* 0x0000078000007945 */ /* 0x000fe20003800200 */
[----:B------:R-:W-:Y:S01]  /*1bb0*/  @P1 IMAD.MOV.U32 R27, RZ, RZ, 0x3ff921fb ;  /* 0x3ff921fbff1b1424 */ /* 0x000fe200078e00ff */
[----:B------:R-:W-:Y:S01]  /*1bc0*/  DFMA R22, R8, -UR4, R22 ;  /* 0x8000000408167c2b */ /* 0x000fe20008000016 */
[----:B------:R-:W-:Y:S01]  /*1bd0*/  UMOV UR4, 0x8dde082e ;  /* 0x8dde082e00047882 */ /* 0x000fe20000000000 */
[----:B------:R-:W-:Y:S01]  /*1be0*/  UMOV UR5, 0x3f531278 ;  /* 0x3f53127800057882 */ /* 0x000fe20000000000 */
[----:B------:R-:W-:Y:S01]  /*1bf0*/  @P1 PLOP3.LUT P0, PT, P2, PT, PT, 0x80, 0x8 ;  /* 0x000000000008181c */ /* 0x000fe2000170f070 */
[----:B------:R-:W-:-:S04]  /*1c00*/  IMAD.MOV.U32 R29, RZ, RZ, 0x4002d97c ;  /* 0x4002d97cff1d7424 */ /* 0x000fc800078e00ff */
        /* <DEDUP_REMOVED lines=48> */
[C---:B------:R-:W-:Y:S01]  /*1f10*/  DFMA R22, R8.reuse, R22, -UR4 ;  /* 0x8000000408167e2b */ /* 0x040fe20008000016 */
[----:B------:R-:W0:Y:S07]  /*1f20*/  LDCU.64 UR4, c[0x0][0x3b8] ;  /* 0x00007700ff0477ac */ /* 0x000e2e0008000a00 */
[----:B------:R-:W-:-:S08]  /*1f30*/  DMUL R22, R8, R22 ;  /* 0x0000001608167228 */ /* 0x000fd00000000000 */
[----:B------:R-:W-:Y:S01]  /*1f40*/  DFMA R24, R22, R6, R6 ;  /* 0x000000061618722b */ /* 0x000fe20000000006 */
[----:B------:R-:W-:Y:S02]  /*1f50*/  @!P1 IMAD.MOV.U32 R22, RZ, RZ, 0x54442d18 ;  /* 0x54442d18ff169424 */ /* 0x000fe400078e00ff */
[----:B------:R-:W-:-:S05]  /*1f60*/  @!P1 IMAD.MOV.U32 R23, RZ, RZ, 0x400921fb ;  /* 0x400921fbff179424 */ /* 0x000fca00078e00ff */
[----:B------:R-:W-:Y:S02]  /*1f70*/  @P1 DADD R6, -RZ, -R24 ;  /* 0x00000000ff061229 */ /* 0x000fe40000000918 */
[----:B------:R-:W-:-:S08]  /*1f80*/  @!P1 DADD R22, -R24, R22 ;  /* 0x0000000018169229 */ /* 0x000fd00000000116 */
[----:B------:R-:W-:Y:S01]  /*1f90*/  @P1 FSEL R8, R24, R6, !P0 ;  /* 0x0000000618081208 */ /* 0x000fe20004000000 */
[----:B------:R-:W-:Y:S01]  /*1fa0*/  VIADD R6, R15, 0xfcb00000 ;  /* 0xfcb000000f067836 */ /* 0x000fe20000000000 */
[----:B------:R-:W-:Y:S02]  /*1fb0*/  @P1 FSEL R9, R25, R7, !P0 ;  /* 0x0000000719091208 */ /* 0x000fe40004000000 */
[----:B------:R-:W1:Y:S01]  /*1fc0*/  MUFU.RSQ64H R7, R15 ;  /* 0x0000000f00077308 */ /* 0x000e620000001c00 */
[----:B------:R-:W-:Y:S01]  /*1fd0*/  @!P1 PLOP3.LUT P0, PT, P2, PT, PT, 0x80, 0x8 ;  /* 0x000000000008981c */ /* 0x000fe2000170f070 */
[----:B------:R-:W-:Y:S01]  /*1fe0*/  DSETP.NEU.AND P2, PT, R20, RZ, PT ;  /* 0x000000ff1400722a */ /* 0x000fe20003f4d000 */
[----:B------:R-:W-:Y:S01]  /*1ff0*/  ISETP.GE.U32.AND P4, PT, R6, 0x7ca00000, PT ;  /* 0x7ca000000600780c */ /* 0x000fe20003f86070 */
[----:B------:R-:W-:Y:S01]  /*2000*/  @P1 DADD R8, R8, R26 ;  /* 0x0000000008081229 */ /* 0x000fe2000000001a */
[----:B------:R-:W-:Y:S01]  /*2010*/  IMAD.MOV.U32 R21, RZ, RZ, 0x7f3321d2 ;  /* 0x7f3321d2ff157424 */ /* 0x000fe200078e00ff */
[----:B------:R-:W-:Y:S01]  /*2020*/  FSEL R29, R29, 1.8213495016098022461, !P0 ;  /* 0x3fe921fb1d1d7808 */ /* 0x000fe20004000000 */
[----:B------:R-:W-:Y:S01]  /*2030*/  IMAD.MOV.U32 R20, RZ, RZ, 0x54442d18 ;  /* 0x54442d18ff147424 */ /* 0x000fe200078e00ff */
[----:B------:R-:W-:-:S02]  /*2040*/  FSEL R27, RZ, 3.37028055040000000000e+12, P0 ;  /* 0x54442d18ff1b7808 */ /* 0x000fc40000000000 */
[----:B------:R-:W-:Y:S01]  /*2050*/  @!P1 FSEL R8, R22, R24, !P0 ;  /* 0x0000001816089208 */ /* 0x000fe20004000000 */
[----:B------:R-:W-:Y:S01]  /*2060*/  IMAD.MOV.U32 R24, RZ, RZ, 0x0 ;  /* 0x00000000ff187424 */ /* 0x000fe200078e00ff */
[----:B------:R-:W-:Y:S01]  /*2070*/  @!P1 FSEL R9, R23, R25, !P0 ;  /* 0x0000001917099208 */ /* 0x000fe20004000000 */
[C-C-:B------:R-:W-:Y:S01]  /*2080*/  DSETP.NEU.AND P1, PT, |R12|.reuse, |R16|.reuse, PT ;  /* 0x400000100c00722a */ /* 0x140fe20003f2d200 */
[----:B------:R-:W-:Y:S01]  /*2090*/  FSEL R25, RZ, 2.1426990032196044922, P0 ;  /* 0x400921fbff197808 */ /* 0x000fe20000000000 */
[----:B------:R-:W-:Y:S01]  /*20a0*/  DADD R12, |R12|, |R16| ;  /* 0x000000000c0c7229 */ /* 0x000fe20000000610 */
[----:B------:R-:W-:Y:S01]  /*20b0*/  FSEL R21, R21, 3.37028055040000000000e+12, !P0 ;  /* 0x54442d1815157808 */ /* 0x000fe20004000000 */
[----:B-1----:R-:W-:Y:S02]  /*20c0*/  DMUL R22, R6, R6 ;  /* 0x0000000606167228 */ /* 0x002fe40000000000 */
[----:B------:R-:W-:Y:S02]  /*20d0*/  @P2 FSEL R25, R29, R9, !P1 ;  /* 0x000000091d192208 */ /* 0x000fe40004800000 */
[----:B------:R-:W-:Y:S01]  /*20e0*/  @P2 FSEL R27, R21, R8, !P1 ;  /* 0x00000008151b2208 */ /* 0x000fe20004800000 */
[----:B------:R-:W-:Y:S01]  /*20f0*/  IMAD.MOV.U32 R21, RZ, RZ, 0x401921fb ;  /* 0x401921fbff157424 */ /* 0x000fe200078e00ff */
[----:B------:R-:W-:Y:S01]  /*2100*/  DSETP.NAN.AND P0, PT, R12, R12, PT ;  /* 0x0000000c0c00722a */ /* 0x000fe20003f08000 */
[----:B------:R-:W-:Y:S01]  /*2110*/  LOP3.LUT R9, R25, 0x80000000, R17, 0xb8, !PT ;  /* 0x8000000019097812 */ /* 0x000fe200078eb811 */
[----:B------:R-:W-:Y:S01]  /*2120*/  DFMA R22, R14, -R22, 1 ;  /* 0x3ff000000e16742b */ /* 0x000fe20000000816 */
[----:B------:R-:W-:Y:S01]  /*2130*/  IMAD.MOV.U32 R25, RZ, RZ, 0x3fd80000 ;  /* 0x3fd80000ff197424 */ /* 0x000fe200078e00ff */
[----:B------:R-:W-:-:S02]  /*2140*/  DSETP.NEU.AND P1, PT, R10, RZ, PT ;  /* 0x000000ff0a00722a */ /* 0x000fc40003f2d000 */
[----:B------:R-:W-:Y:S01]  /*2150*/  FSEL R8, R12, R27, P0 ;  /* 0x0000001b0c087208 */ /* 0x000fe20000000000 */
[----:B0-----:R-:W-:Y:S01]  /*2160*/  DMUL R26, R20, UR4 ;  /* 0x00000004141a7c28 */ /* 0x001fe20008000000 */
[----:B------:R-:W-:Y:S01]  /*2170*/  FSEL R9, R13, R9, P0 ;  /* 0x000000090d097208 */ /* 0x000fe20000000000 */
[----:B------:R-:W-:Y:S02]  /*2180*/  DSETP.NEU.AND P0, PT, R16, RZ, PT ;  /* 0x000000ff1000722a */ /* 0x000fe40003f0d000 */
[----:B------:R-:W-:Y:S02]  /*2190*/  DFMA R24, R22, R24, 0.5 ;  /* 0x3fe000001618742b */ /* 0x000fe40000000018 */
[----:B------:R-:W-:Y:S02]  /*21a0*/  DMUL R22, R6, R22 ;  /* 0x0000001606167228 */ /* 0x000fe40000000000 */
[----:B------:R-:W-:-:S06]  /*21b0*/  DADD R12, R32, -R8 ;  /* 0x00000000200c7229 */ /* 0x000fcc0000000808 */
[----:B------:R-:W-:Y:S02]  /*21c0*/  DFMA R24, R24, R22, R6 ;  /* 0x000000161818722b */ /* 0x000fe40000000006 */
[----:B------:R-:W-:-:S06]  /*21d0*/  DSETP.GT.AND P3, PT, R12, R26, PT ;  /* 0x0000001a0c00722a */ /* 0x000fcc0003f64000 */
[----:B------:R-:W-:Y:S02]  /*21e0*/  DMUL R12, R14, R24 ;  /* 0x000000180e0c7228 */ /* 0x000fe40000000000 */
[----:B------:R-:W-:Y:S02]  /*21f0*/  VIADD R23, R25, 0xfff00000 ;  /* 0xfff0000019177836 */ /* 0x000fe40000000000 */
[----:B------:R-:W-:-:S04]  /*2200*/  IMAD.MOV.U32 R22, RZ, RZ, R24 ;  /* 0x000000ffff167224 */ /* 0x000fc800078e0018 */
[C---:B------:R-:W-:Y:S02]  /*2210*/  @!P3 DADD R28, -R32.reuse, R8 ;  /* 0x00000000201cb229 */ /* 0x040fe40000000108 */
[----:B------:R-:W-:Y:S01]  /*2220*/  @!P3 DADD R30, R32, R20 ;  /* 0x00000000201eb229 */ /* 0x000fe20000000014 */
[----:B------:R-:W-:Y:S01]  /*2230*/  @P3 IMAD.MOV.U32 R20, RZ, RZ, 0x54442d18 ;  /* 0x54442d18ff143424 */ /* 0x000fe200078e00ff */
[----:B------:R-:W-:Y:S01]  /*2240*/  DFMA R16, R12, -R12, R14 ;  /* 0x8000000c0c10722b */ /* 0x000fe2000000000e */
[----:B------:R-:W-:-:S03]  /*2250*/  @P3 IMAD.MOV.U32 R21, RZ, RZ, 0x401921fb ;  /* 0x401921fbff153424 */ /* 0x000fc600078e00ff */
[----:B------:R-:W-:-:S03]  /*2260*/  @!P3 DSETP.GT.AND P2, PT, R28, R26, PT ;  /* 0x0000001a1c00b22a */ /* 0x000fc60003f44000 */
[----:B------:R-:W-:Y:S02]  /*2270*/  @P3 DADD R20, R32, -R20 ;  /* 0x0000000020143229 */ /* 0x000fe40000000814 */
[----:B------:R-:W-:-:S04]  /*2280*/  DFMA R10, R16, R22, R12 ;  /* 0x00000016100a722b */ /* 0x000fc8000000000c */
[----:B------:R-:W-:Y:S02]  /*2290*/  @!P3 FSEL R20, R30, R32, P2 ;  /* 0x000000201e14b208 */ /* 0x000fe40001000000 */
[----:B------:R-:W-:Y:S01]  /*22a0*/  @!P3 FSEL R21, R31, R33, P2 ;  /* 0x000000211f15b208 */ /* 0x000fe20001000000 */
[----:B------:R-:W-:Y:S06]  /*22b0*/  @!P4 BRA `(.L_x_33) ;  /* 0x000000000018c947 */ /* 0x000fec0003800000 */
[----:B------:R-:W-:Y:S01]  /*22c0*/  IMAD.MOV.U32 R7, RZ, RZ, R13 ;  /* 0x000000ffff077224 */ /* 0x000fe200078e000d */
[----:B------:R-:W-:Y:S01]  /*22d0*/  MOV R0, 0x2300 ;  /* 0x0000230000007802 */ /* 0x000fe20000000f00 */
[----:B------:R-:W-:-:S07]  /*22e0*/  IMAD.MOV.U32 R25, RZ, RZ, R23 ;  /* 0x000000ffff197224 */ /* 0x000fce00078e0017 */
[----:B------:R-:W-:Y:S05]  /*22f0*/  CALL.REL.NOINC `($__internal_1_$__cuda_sm20_dsqrt_rn_f64_mediumpath_v1) ;  /* 0x00000010002c7944 */ /* 0x000fea0003c00000 */
[----:B------:R-:W-:Y:S02]  /*2300*/  IMAD.MOV.U32 R10, RZ, RZ, R14 ;  /* 0x000000ffff0a7224 */ /* 0x000fe400078e000e */
[----:B------:R-:W-:-:S07]  /*2310*/  IMAD.MOV.U32 R11, RZ, RZ, R15 ;  /* 0x000000ffff0b7224 */ /* 0x000fce00078e000f */
.L_x_33:
[----:B------:R-:W-:Y:S05]  /*2320*/  BSYNC.RECONVERGENT B0 ;  /* 0x0000000000007941 */ /* 0x000fea0003800200 */
.L_x_32:
[----:B------:R-:W0:Y:S01]  /*2330*/  MUFU.RSQ64H R7, R19 ;  /* 0x0000001300077308 */ /* 0x000e220000001c00 */
[----:B------:R-:W-:Y:S01]  /*2340*/  VIADD R6, R19, 0xfcb00000 ;  /* 0xfcb0000013067836 */ /* 0x000fe20000000000 */
[----:B------:R-:W-:Y:S01]  /*2350*/  BSSY.RECONVERGENT B0, `(.L_x_34) ;  /* 0x0000016000007945 */ /* 0x000fe20003800200 */
[----:B------:R-:W-:Y:S02]  /*2360*/  IMAD.MOV.U32 R14, RZ, RZ, 0x0 ;  /* 0x00000000ff0e7424 */ /* 0x000fe400078e00ff */
[----:B------:R-:W-:Y:S01]  /*2370*/  IMAD.MOV.U32 R15, RZ, RZ, 0x3fd80000 ;  /* 0x3fd80000ff0f7424 */ /* 0x000fe200078e00ff */
[----:B------:R-:W-:Y:S01]  /*2380*/  ISETP.GE.U32.AND P2, PT, R6, 0x7ca00000, PT ;  /* 0x7ca000000600780c */ /* 0x000fe20003f46070 */
[----:B0-----:R-:W-:-:S08]  /*2390*/  DMUL R12, R6, R6 ;  /* 0x00000006060c7228 */ /* 0x001fd00000000000 */
[----:B------:R-:W-:-:S08]  /*23a0*/  DFMA R12, R18, -R12, 1 ;  /* 0x3ff00000120c742b */ /* 0x000fd0000000080c */
[----:B------:R-:W-:Y:S02]  /*23b0*/  DFMA R14, R12, R14, 0.5 ;  /* 0x3fe000000c0e742b */ /* 0x000fe4000000000e */
[----:B------:R-:W-:-:S08]  /*23c0*/  DMUL R12, R6, R12 ;  /* 0x0000000c060c7228 */ /* 0x000fd00000000000 */
[----:B------:R-:W-:-:S08]  /*23d0*/  DFMA R24, R14, R12, R6 ;  /* 0x0000000c0e18722b */ /* 0x000fd00000000006 */
[----:B------:R-:W-:Y:S02]  /*23e0*/  DMUL R22, R18, R24 ;  /* 0x0000001812167228 */ /* 0x000fe40000000000 */
[----:B------:R-:W-:Y:S02]  /*23f0*/  VIADD R13, R25, 0xfff00000 ;  /* 0xfff00000190d7836 */ /* 0x000fe40000000000 */
[----:B------:R-:W-:-:S04]  /*2400*/  IMAD.MOV.U32 R12, RZ, RZ, R24 ;  /* 0x000000ffff0c7224 */ /* 0x000fc800078e0018 */
[----:B------:R-:W-:-:S08]  /*2410*/  DFMA R16, R22, -R22, R18 ;  /* 0x800000161610722b */ /* 0x000fd00000000012 */
[----:B------:R-:W-:Y:S01]  /*2420*/  DFMA R14, R16, R12, R22 ;  /* 0x0000000c100e722b */ /* 0x000fe20000000016 */
[----:B------:R-:W-:Y:S10]  /*2430*/  @!P2 BRA `(.L_x_35) ;  /* 0x00000000001ca947 */ /* 0x000ff40003800000 */
[----:B------:R-:W-:Y:S01]  /*2440*/  IMAD.MOV.U32 R14, RZ, RZ, R18 ;  /* 0x000000ffff0e7224 */ /* 0x000fe200078e0012 */
[----:B------:R-:W-:Y:S01]  /*2450*/  MOV R0, 0x24b0 ;  /* 0x000024b000007802 */ /* 0x000fe20000000f00 */
[----:B------:R-:W-:Y:S02]  /*2460*/  IMAD.MOV.U32 R15, RZ, RZ, R19 ;  /* 0x000000ffff0f7224 */ /* 0x000fe400078e0013 */
[----:B------:R-:W-:Y:S02]  /*2470*/  IMAD.MOV.U32 R12, RZ, RZ, R22 ;  /* 0x000000ffff0c7224 */ /* 0x000fe400078e0016 */
[----:B------:R-:W-:Y:S02]  /*2480*/  IMAD.MOV.U32 R7, RZ, RZ, R23 ;  /* 0x000000ffff077224 */ /* 0x000fe400078e0017 */
[----:B------:R-:W-:-:S07]  /*2490*/  IMAD.MOV.U32 R25, RZ, RZ, R13 ;  /* 0x000000ffff197224 */ /* 0x000fce00078e000d */
[----:B------:R-:W-:Y:S05]  /*24a0*/  CALL.REL.NOINC `($__internal_1_$__cuda_sm20_dsqrt_rn_f64_mediumpath_v1) ;  /* 0x0000000c00c07944 */ /* 0x000fea0003c00000 */
.L_x_35:
[----:B------:R-:W-:Y:S05]  /*24b0*/  BSYNC.RECONVERGENT B0 ;  /* 0x0000000000007941 */ /* 0x000fea0003800200 */
.L_x_34:
[----:B------:R-:W-:Y:S01]  /*24c0*/  DMUL R20, R20, R4 ;  /* 0x0000000414147228 */ /* 0x000fe20000000000 */
[----:B------:R-:W-:Y:S01]  /*24d0*/  BSSY.RECONVERGENT B0, `(.L_x_36) ;  /* 0x0000025000007945 */ /* 0x000fe20003800200 */
[----:B------:R-:W-:-:S06]  /*24e0*/  DMUL R14, R14, R2 ;  /* 0x000000020e0e7228 */ /* 0x000fcc0000000000 */
[----:B------:R-:W-:Y:S02]  /*24f0*/  DFMA R20, R8, R2, R20 ;  /* 0x000000020814722b */ /* 0x000fe40000000014 */
[----:B------:R-:W-:-:S08]  /*2500*/  DFMA R18, R10, R4, R14 ;  /* 0x000000040a12722b */ /* 0x000fd0000000000e */
[C---:B------:R-:W-:Y:S02]  /*2510*/  FSEL R17, R20.reuse, RZ, P0 ;  /* 0x000000ff14117208 */ /* 0x040fe40000000000 */
[C---:B------:R-:W-:Y:S02]  /*2520*/  FSEL R7, R21.reuse, RZ, P0 ;  /* 0x000000ff15077208 */ /* 0x040fe40000000000 */
[----:B------:R-:W-:Y:S02]  /*2530*/  FSEL R16, R20, R17, P1 ;  /* 0x0000001114107208 */ /* 0x000fe40000800000 */
[----:B------:R-:W-:-:S06]  /*2540*/  FSEL R17, R21, R7, P1 ;  /* 0x0000000715117208 */ /* 0x000fcc0000800000 */
[----:B------:R-:W-:-:S14]  /*2550*/  DSETP.NEU.AND P0, PT, |R16|, +INF , PT ;  /* 0x7ff000001000742a */ /* 0x000fdc0003f0d200 */
[----:B------:R-:W-:Y:S01]  /*2560*/  @!P0 DMUL R20, RZ, R16 ;  /* 0x00000010ff148228 */ /* 0x000fe20000000000 */
[----:B------:R-:W-:Y:S01]  /*2570*/  @!P0 IMAD.MOV.U32 R0, RZ, RZ, 0x1 ;  /* 0x00000001ff008424 */ /* 0x000fe200078e00ff */
[----:B------:R-:W-:Y:S09]  /*2580*/  @!P0 BRA `(.L_x_37) ;  /* 0x0000000000648947 */ /* 0x000ff20003800000 */
[----:B------:R-:W-:Y:S01]  /*2590*/  UMOV UR4, 0x6dc9c883 ;  /* 0x6dc9c88300047882 */ /* 0x000fe20000000000 */
[----:B------:R-:W-:Y:S01]  /*25a0*/  UMOV UR5, 0x3fe45f30 ;  /* 0x3fe45f3000057882 */ /* 0x000fe20000000000 */
[C---:B------:R-:W-:Y:S01]  /*25b0*/  DSETP.GE.AND P0, PT, |R16|.reuse, 2.14748364800000000000e+09, PT ;  /* 0x41e000001000742a */ /* 0x040fe20003f06200 */
[----:B------:R-:W-:Y:S01]  /*25c0*/  BSSY.RECONVERGENT B1, `(.L_x_38) ;  /* 0x0000014000017945 */ /* 0x000fe20003800200 */
[----:B------:R-:W-:Y:S01]  /*25d0*/  DMUL R2, R16, UR4 ;  /* 0x0000000410027c28 */ /* 0x000fe20008000000 */
[----:B------:R-:W-:Y:S01]  /*25e0*/  UMOV UR4, 0x54442d18 ;  /* 0x54442d1800047882 */ /* 0x000fe20000000000 */
[----:B------:R-:W-:-:S04]  /*25f0*/  UMOV UR5, 0x3ff921fb ;  /* 0x3ff921fb00057882 */ /* 0x000fc80000000000 */
[----:B------:R-:W0:Y:S08]  /*2600*/  F2I.F64 R0, R2 ;  /* 0x0000000200007311 */ /* 0x000e300000301100 */
[----:B0-----:R-:W0:Y:S02]  /*2610*/  I2F.F64 R20, R0 ;  /* 0x0000000000147312 */ /* 0x001e240000201c00 */
[----:B0-----:R-:W-:Y:S01]  /*2620*/  DFMA R4, R20, -UR4, R16 ;  /* 0x8000000414047c2b */ /* 0x001fe20008000010 */
[----:B------:R-:W-:Y:S01]  /*2630*/  UMOV UR4, 0x33145c00 ;  /* 0x33145c0000047882 */ /* 0x000fe20000000000 */
[----:B------:R-:W-:-:S06]  /*2640*/  UMOV UR5, 0x3c91a626 ;  /* 0x3c91a62600057882 */ /* 0x000fcc0000000000 */
[----:B------:R-:W-:Y:S01]  /*2650*/  DFMA R4, R20, -UR4, R4 ;  /* 0x8000000414047c2b */ /* 0x000fe20008000004 */
[----:B------:R-:W-:Y:S01]  /*2660*/  UMOV UR4, 0x252049c0 ;  /* 0x252049c000047882 */ /* 0x000fe20000000000 */
[----:B------:R-:W-:-:S06]  /*2670*/  UMOV UR5, 0x397b839a ;  /* 0x397b839a00057882 */ /* 0x000fcc0000000000 */
[----:B------:R-:W-:Y:S01]  /*2680*/  DFMA R20, R20, -UR4, R4 ;  /* 0x8000000414147c2b */ /* 0x000fe20008000004 */
[----:B------:R-:W-:Y:S10]  /*2690*/  @!P0 BRA `(.L_x_39) ;  /* 0x0000000000188947 */ /* 0x000ff40003800000 */
[----:B------:R-:W-:Y:S01]  /*26a0*/  IMAD.MOV.U32 R2, RZ, RZ, R16 ;  /* 0x000000ffff027224 */ /* 0x000fe200078e0010 */
[----:B------:R-:W-:Y:S01]  /*26b0*/  MOV R12, 0x26e0 ;  /* 0x000026e0000c7802 */ /* 0x000fe20000000f00 */
[----:B------:R-:W-:-:S07]  /*26c0*/  IMAD.MOV.U32 R10, RZ, RZ, R17 ;  /* 0x000000ffff0a7224 */ /* 0x000fce00078e0011 */
[----:B------:R-:W-:Y:S05]  /*26d0*/  CALL.REL.NOINC `($_Z10interp1_D2PKdPK7double2bjS0_PS1_bjjd$__internal_trig_reduction_slowpathd) ;  /* 0x0000001800847944 */ /* 0x000fea0003c00000 */
[----:B------:R-:W-:Y:S02]  /*26e0*/  IMAD.MOV.U32 R20, RZ, RZ, R2 ;  /* 0x000000ffff147224 */ /* 0x000fe400078e0002 */
[----:B------:R-:W-:-:S07]  /*26f0*/  IMAD.MOV.U32 R21, RZ, RZ, R3 ;  /* 0x000000ffff157224 */ /* 0x000fce00078e0003 */
.L_x_39:
[----:B------:R-:W-:Y:S05]  /*2700*/  BSYNC.RECONVERGENT B1 ;  /* 0x0000000000017941 */ /* 0x000fea0003800200 */
.L_x_38:
[----:B------:R-:W-:-:S07]  /*2710*/  VIADD R0, R0, 0x1 ;  /* 0x0000000100007836 */ /* 0x000fce0000000000 */
.L_x_37:
[----:B------:R-:W-:Y:S05]  /*2720*/  BSYNC.RECONVERGENT B0 ;  /* 0x0000000000007941 */ /* 0x000fea0003800200 */
.L_x_36:
[----:B------:R-:W0:Y:S01]  /*2730*/  LDCU.64 UR4, c[0x4][0x8] ;  /* 0x01000100ff0477ac */ /* 0x000e220008000a00 */
[----:B------:R-:W-:-:S05]  /*2740*/  IMAD.SHL.U32 R2, R0, 0x40, RZ ;  /* 0x0000004000027824 */ /* 0x000fca00078e00ff */
[----:B------:R-:W-:-:S04]  /*2750*/  LOP3.LUT R2, R2, 0x40, RZ, 0xc0, !PT ;  /* 0x0000004002027812 */ /* 0x000fc800078ec0ff */
[----:B0-----:R-:W-:-:S05]  /*2760*/  IADD3 R22, P0, PT, R2, UR4, RZ ;  /* 0x0000000402167c10 */ /* 0x001fca000ff1e0ff */
[----:B------:R-:W-:-:S05]  /*2770*/  IMAD.X R23, RZ, RZ, UR5, P0 ;  /* 0x00000005ff177e24 */ /* 0x000fca00080e06ff */
[----:B------:R-:W2:Y:S04]  /*2780*/  LDG.E.128.CONSTANT R4, desc[UR6][R22.64] ;  /* 0x0000000616047981 */ /* 0x000ea8000c1e9d00 */
[----:B------:R-:W3:Y:S04]  /*2790*/  LDG.E.128.CONSTANT R8, desc[UR6][R22.64+0x10] ;  /* 0x0000100616087981 */ /* 0x000ee8000c1e9d00 */
[----:B------:R-:W4:Y:S01]  /*27a0*/  LDG.E.128.CONSTANT R12, desc[UR6][R22.64+0x20] ;  /* 0x00002006160c7981 */ /* 0x000f22000c1e9d00 */
[----:B------:R-:W-:Y:S01]  /*27b0*/  LOP3.LUT R2, R0, 0x1, RZ, 0xc0, !PT ;  /* 0x0000000100027812 */ /* 0x000fe200078ec0ff */
[----:B------:R-:W-:Y:S01]  /*27c0*/  IMAD.MOV.U32 R24, RZ, RZ, 0x20fd8164 ;  /* 0x20fd8164ff187424 */ /* 0x000fe200078e00ff */
[----:B------:R-:W-:Y:S01]  /*27d0*/  BSSY.RECONVERGENT B0, `(.L_x_40) ;  /* 0x0000033000007945 */ /* 0x000fe20003800200 */
[----:B------:R-:W-:Y:S01]  /*27e0*/  IMAD.MOV.U32 R25, RZ, RZ, 0x3da8ff83 ;  /* 0x3da8ff83ff197424 */ /* 0x000fe200078e00ff */
[----:B------:R-:W-:Y:S01]  /*27f0*/  ISETP.NE.U32.AND P0, PT, R2, 0x1, PT ;  /* 0x000000010200780c */ /* 0x000fe20003f05070 */
[----:B------:R-:W-:-:S03]  /*2800*/  DMUL R2, R20, R20 ;  /* 0x0000001414027228 */ /* 0x000fc60000000000 */
[----:B------:R-:W-:Y:S02]  /*2810*/  FSEL R24, R24, -8.06006814911005101289e+34, !P0 ;  /* 0xf9785eba18187808 */ /* 0x000fe40004000000 */
[----:B------:R-:W-:-:S06]  /*2820*/  FSEL R25, -R25, 0.11223486810922622681, !P0 ;  /* 0x3de5db6519197808 */ /* 0x000fcc0004000100 */
[----:B--2---:R-:W-:-:S08]  /*2830*/  DFMA R4, R2, R24, R4 ;  /* 0x000000180204722b */ /* 0x004fd00000000004 */
[C---:B------:R-:W-:Y:S01]  /*2840*/  DFMA R4, R2.reuse, R4, R6 ;  /* 0x000000040204722b */ /* 0x040fe20000000006 */
[----:B------:R-:W0:Y:S01]  /*2850*/  S2R R7, SR_TID.X ;  /* 0x0000000000077919 */ /* 0x000e220000002100 */
[----:B------:R-:W0:Y:S06]  /*2860*/  LDC R6, c[0x0][0x360] ;  /* 0x0000d800ff067b82 */ /* 0x000e2c0000000800 */
[----:B---3--:R-:W-:-:S08]  /*2870*/  DFMA R4, R2, R4, R8 ;  /* 0x000000040204722b */ /* 0x008fd00000000008 */
[----:B------:R-:W-:-:S08]  /*2880*/  DFMA R4, R2, R4, R10 ;  /* 0x000000040204722b */ /* 0x000fd0000000000a */
[----:B----4-:R-:W-:-:S08]  /*2890*/  DFMA R4, R2, R4, R12 ;  /* 0x000000040204722b */ /* 0x010fd0000000000c */
[----:B------:R-:W-:-:S08]  /*28a0*/  DFMA R4, R2, R4, R14 ;  /* 0x000000040204722b */ /* 0x000fd0000000000e */
[----:B------:R-:W-:Y:S02]  /*28b0*/  DFMA R20, R4, R20, R20 ;  /* 0x000000140414722b */ /* 0x000fe40000000014 */
[----:B------:R-:W-:-:S10]  /*28c0*/  DFMA R2, R2, R4, 1 ;  /* 0x3ff000000202742b */ /* 0x000fd40000000004 */
[----:B------:R-:W-:Y:S02]  /*28d0*/  FSEL R4, R2, R20, !P0 ;  /* 0x0000001402047208 */ /* 0x000fe40004000000 */
[----:B------:R-:W-:Y:S02]  /*28e0*/  FSEL R5, R3, R21, !P0 ;  /* 0x0000001503057208 */ /* 0x000fe40004000000 */
[----:B------:R-:W1:Y:S01]  /*28f0*/  LDC.64 R20, c[0x0][0x3a0] ;  /* 0x0000e800ff147b82 */ /* 0x000e620000000a00 */
[----:B------:R-:W-:-:S03]  /*2900*/  LOP3.LUT P0, RZ, R0, 0x2, RZ, 0xc0, !PT ;  /* 0x0000000200ff7812 */ /* 0x000fc6000780c0ff */
[----:B------:R-:W-:-:S10]  /*2910*/  DADD R2, RZ, -R4 ;  /* 0x00000000ff027229 */ /* 0x000fd40000000804 */
[----:B------:R-:W-:Y:S02]  /*2920*/  FSEL R4, R4, R2, !P0 ;  /* 0x0000000204047208 */ /* 0x000fe40004000000 */
[----:B------:R-:W-:Y:S01]  /*2930*/  FSEL R5, R5, R3, !P0 ;  /* 0x0000000305057208 */ /* 0x000fe20004000000 */
[----:B0-----:R-:W-:Y:S01]  /*2940*/  IMAD R3, R6, UR8, R7 ;  /* 0x0000000806037c24 */ /* 0x001fe2000f8e0207 */
[----:B------:R-:W-:-:S04]  /*2950*/  DSETP.NEU.AND P0, PT, |R16|, +INF , PT ;  /* 0x7ff000001000742a */ /* 0x000fc80003f0d200 */
[----:B------:R-:W-:Y:S01]  /*2960*/  DMUL R4, R18, R4 ;  /* 0x0000000412047228 */ /* 0x000fe20000000000 */
[----:B-1----:R-:W-:-:S06]  /*2970*/  IMAD.WIDE.U32 R20, R3, 0x10, R20 ;  /* 0x0000001003147825 */ /* 0x002fcc00078e0014 */
[----:B------:R0:W-:Y:S03]  /*2980*/  STG.E.64 desc[UR6][R20.64], R4 ;  /* 0x0000000414007986 */ /* 0x0001e6000c101b06 */
[----:B------:R-:W-:Y:S01]  /*2990*/  @!P0 DMUL R2, RZ, R16 ;  /* 0x00000010ff028228 */ /* 0x000fe20000000000 */
[----:B------:R-:W-:Y:S01]  /*29a0*/  @!P0 IMAD.MOV.U32 R0, RZ, RZ, RZ ;  /* 0x000000ffff008224 */ /* 0x000fe200078e00ff */
[----:B------:R-:W-:Y:S09]  /*29b0*/  @!P0 BRA `(.L_x_41) ;  /* 0x0000000000508947 */ /* 0x000ff20003800000 */
[----:B------:R-:W-:Y:S01]  /*29c0*/  UMOV UR4, 0x6dc9c883 ;  /* 0x6dc9c88300047882 */ /* 0x000fe20000000000 */
[----:B------:R-:W-:Y:S01]  /*29d0*/  UMOV UR5, 0x3fe45f30 ;  /* 0x3fe45f3000057882 */ /* 0x000fe20000000000 */
[C---:B------:R-:W-:Y:S02]  /*29e0*/  DSETP.GE.AND P0, PT, |R16|.reuse, 2.14748364800000000000e+09, PT ;  /* 0x41e000001000742a */ /* 0x040fe40003f06200 */
[----:B0-----:R-:W-:Y:S01]  /*29f0*/  DMUL R4, R16, UR4 ;  /* 0x0000000410047c28 */ /* 0x001fe20008000000 */
        /* <DEDUP_REMOVED lines=16> */
.L_x_41:
[----:B------:R-:W-:Y:S05]  /*2b00*/  BSYNC.RECONVERGENT B0 ;  /* 0x0000000000007941 */ /* 0x000fea0003800200 */
.L_x_40:
[----:B------:R-:W1:Y:S01]  /*2b10*/  LDCU.64 UR4, c[0x4][0x8] ;  /* 0x01000100ff0477ac */ /* 0x000e620008000a00 */
[----:B0-----:R-:W-:-:S05]  /*2b20*/  IMAD.SHL.U32 R4, R0, 0x40, RZ ;  /* 0x0000004000047824 */ /* 0x001fca00078e00ff */
[----:B------:R-:W-:-:S04]  /*2b30*/  LOP3.LUT R4, R4, 0x40, RZ, 0xc0, !PT ;  /* 0x0000004004047812 */ /* 0x000fc800078ec0ff */
[----:B-1----:R-:W-:-:S05]  /*2b40*/  IADD3 R22, P0, PT, R4, UR4, RZ ;  /* 0x0000000404167c10 */ /* 0x002fca000ff1e0ff */
[----:B------:R-:W-:-:S05]  /*2b50*/  IMAD.X R23, RZ, RZ, UR5, P0 ;  /* 0x00000005ff177e24 */ /* 0x000fca00080e06ff */
[----:B------:R-:W2:Y:S04]  /*2b60*/  LDG.E.128.CONSTANT R4, desc[UR6][R22.64] ;  /* 0x0000000616047981 */ /* 0x000ea8000c1e9d00 */
[----:B------:R-:W3:Y:S04]  /*2b70*/  LDG.E.128.CONSTANT R8, desc[UR6][R22.64+0x10] ;  /* 0x0000100616087981 */ /* 0x000ee8000c1e9d00 */
[----:B------:R-:W4:Y:S01]  /*2b80*/  LDG.E.128.CONSTANT R12, desc[UR6][R22.64+0x20] ;  /* 0x00002006160c7981 */ /* 0x000f22000c1e9d00 */
[----:B------:R-:W-:Y:S01]  /*2b90*/  LOP3.LUT R16, R0, 0x1, RZ, 0xc0, !PT ;  /* 0x0000000100107812 */ /* 0x000fe200078ec0ff */
[----:B------:R-:W-:-:S02]  /*2ba0*/  IMAD.MOV.U32 R24, RZ, RZ, 0x20fd8164 ;  /* 0x20fd8164ff187424 */ /* 0x000fc400078e00ff */
[----:B------:R-:W-:Y:S01]  /*2bb0*/  IMAD.MOV.U32 R25, RZ, RZ, 0x3da8ff83 ;  /* 0x3da8ff83ff197424 */ /* 0x000fe200078e00ff */
[----:B------:R-:W-:Y:S01]  /*2bc0*/  ISETP.NE.U32.AND P0, PT, R16, 0x1, PT ;  /* 0x000000011000780c */ /* 0x000fe20003f05070 */
[----:B------:R-:W-:-:S03]  /*2bd0*/  DMUL R16, R2, R2 ;  /* 0x0000000202107228 */ /* 0x000fc60000000000 */
[----:B------:R-:W-:Y:S02]  /*2be0*/  FSEL R24, R24, -8.06006814911005101289e+34, !P0 ;  /* 0xf9785eba18187808 */ /* 0x000fe40004000000 */
[----:B------:R-:W-:-:S06]  /*2bf0*/  FSEL R25, -R25, 0.11223486810922622681, !P0 ;  /* 0x3de5db6519197808 */ /* 0x000fcc0004000100 */
[----:B--2---:R-:W-:-:S08]  /*2c00*/  DFMA R4, R16, R24, R4 ;  /* 0x000000181004722b */ /* 0x004fd00000000004 */
[----:B------:R-:W-:-:S08]  /*2c10*/  DFMA R4, R16, R4, R6 ;  /* 0x000000041004722b */ /* 0x000fd00000000006 */
        /* <DEDUP_REMOVED lines=8> */
[----:B------:R-:W-:-:S04]  /*2ca0*/  LOP3.LUT P0, RZ, R0, 0x2, RZ, 0xc0, !PT ;  /* 0x0000000200ff7812 */ /* 0x000fc8000780c0ff */
[----:B------:R-:W-:-:S10]  /*2cb0*/  DADD R2, RZ, -R4 ;  /* 0x00000000ff027229 */ /* 0x000fd40000000804 */
[----:B------:R-:W-:Y:S02]  /*2cc0*/  FSEL R2, R4, R2, !P0 ;  /* 0x0000000204027208 */ /* 0x000fe40004000000 */
[----:B------:R-:W-:-:S06]  /*2cd0*/  FSEL R3, R5, R3, !P0 ;  /* 0x0000000305037208 */ /* 0x000fcc0004000000 */
[----:B------:R-:W-:-:S07]  /*2ce0*/  DMUL R18, R18, R2 ;  /* 0x0000000212127228 */ /* 0x000fce0000000000 */
[----:B------:R-:W-:Y:S01]  /*2cf0*/  STG.E.64 desc[UR6][R20.64+0x8], R18 ;  /* 0x0000081214007986 */ /* 0x000fe2000c101b06 */
[----:B------:R-:W-:Y:S05]  /*2d00*/  EXIT ;  /* 0x000000000000794d */ /* 0x000fea0003800000 */
.L_x_8:
[----:B------:R-:W0:Y:S01]  /*2d10*/  LDC.64 R2, c[0x0][0x388] ;  /* 0x0000e200ff027b82 */ /* 0x000e220000000a00 */
[----:B------:R-:W-:-:S07]  /*2d20*/  IMAD.IADD R5, R12, 0x1, R11 ;  /* 0x000000010c057824 */ /* 0x000fce00078e020b */
[----:B------:R-:W1:Y:S01]  /*2d30*/  LDC.64 R8, c[0x0][0x3a0] ;  /* 0x0000e800ff087b82 */ /* 0x000e620000000a00 */
[----:B0-----:R-:W-:-:S05]  /*2d40*/  IMAD.WIDE.U32 R2, R5, 0x10, R2 ;  /* 0x0000001005027825 */ /* 0x001fca00078e0002 */
[----:B------:R-:W2:Y:S01]  /*2d50*/  LDG.E.128 R4, desc[UR6][R2.64] ;  /* 0x0000000602047981 */ /* 0x000ea2000c1e1d00 */
[----:B-1----:R-:W-:-:S05]  /*2d60*/  IMAD.WIDE.U32 R8, R0, 0x10, R8 ;  /* 0x0000001000087825 */ /* 0x002fca00078e0008 */
[----:B--2---:R-:W-:Y:S01]  /*2d70*/  STG.E.128 desc[UR6][R8.64], R4 ;  /* 0x0000000408007986 */ /* 0x004fe2000c101d06 */
[----:B------:R-:W-:Y:S05]  /*2d80*/  EXIT ;  /* 0x000000000000794d */ /* 0x000fea0003800000 */
.L_x_3:
        /* <DEDUP_REMOVED lines=8> */
        .weak           $__internal_0_$__cuda_sm20_div_rn_f64_full
        .type           $__internal_0_$__cuda_sm20_div_rn_f64_full,@function
        .size           $__internal_0_$__cuda_sm20_div_rn_f64_full,($__internal_1_$__cuda_sm20_dsqrt_rn_f64_mediumpath_v1 - $__internal_0_$__cuda_sm20_div_rn_f64_full)
$__internal_0_$__cuda_sm20_div_rn_f64_full:
[----:B------:R-:W-:Y:S01]  /*2e10*/  FSETP.GEU.AND P4, PT, |R23|, 1.469367938527859385e-39, PT ;  /* 0x001000001700780b */ /* 0x000fe20003f8e200 */
[----:B------:R-:W-:Y:S01]  /*2e20*/  IMAD.MOV.U32 R26, RZ, RZ, R24 ;  /* 0x000000ffff1a7224 */ /* 0x000fe200078e0018 */
[C---:B------:R-:W-:Y:S01]  /*2e30*/  FSETP.GEU.AND P0, PT, |R27|.reuse, 1.469367938527859385e-39, PT ;  /* 0x001000001b00780b */ /* 0x040fe20003f0e200 */
[----:B------:R-:W-:Y:S01]  /*2e40*/  IMAD.MOV.U32 R6, RZ, RZ, 0x1ca00000 ;  /* 0x1ca00000ff067424 */ /* 0x000fe200078e00ff */
[----:B------:R-:W-:Y:S01]  /*2e50*/  LOP3.LUT R25, R27, 0x800fffff, RZ, 0xc0, !PT ;  /* 0x800fffff1b197812 */ /* 0x000fe200078ec0ff */
[----:B------:R-:W-:Y:S01]  /*2e60*/  IMAD.MOV.U32 R28, RZ, RZ, R22 ;  /* 0x000000ffff1c7224 */ /* 0x000fe200078e0016 */
[----:B------:R-:W-:Y:S01]  /*2e70*/  LOP3.LUT R7, R23, 0x7ff00000, RZ, 0xc0, !PT ;  /* 0x7ff0000017077812 */ /* 0x000fe200078ec0ff */
[----:B------:R-:W-:Y:S01]  /*2e80*/  IMAD.MOV.U32 R34, RZ, RZ, 0x1 ;  /* 0x00000001ff227424 */ /* 0x000fe200078e00ff */
[----:B------:R-:W-:Y:S01]  /*2e90*/  LOP3.LUT R25, R25, 0x3ff00000, RZ, 0xfc, !PT ;  /* 0x3ff0000019197812 */ /* 0x000fe200078efcff */
[----:B------:R-:W-:Y:S01]  /*2ea0*/  BSSY.RECONVERGENT B1, `(.L_x_42) ;  /* 0x000004e000017945 */ /* 0x000fe20003800200 */
[----:B------:R-:W-:-:S03]  /*2eb0*/  LOP3.LUT R9, R27, 0x7ff00000, RZ, 0xc0, !PT ;  /* 0x7ff000001b097812 */ /* 0x000fc600078ec0ff */
[----:B------:R-:W-:Y:S01]  /*2ec0*/  @!P4 LOP3.LUT R0, R27, 0x7ff00000, RZ, 0xc0, !PT ;  /* 0x7ff000001b00c812 */ /* 0x000fe200078ec0ff */
[----:B------:R-:W-:Y:S01]  /*2ed0*/  @!P4 IMAD.MOV.U32 R30, RZ, RZ, RZ ;  /* 0x000000ffff1ec224 */ /* 0x000fe200078e00ff */
[----:B------:R-:W-:Y:S01]  /*2ee0*/  @!P0 DMUL R24, R26, 8.98846567431157953865e+307 ;  /* 0x7fe000001a188828 */ /* 0x000fe20000000000 */
[C---:B------:R-:W-:Y:S02]  /*2ef0*/  ISETP.GE.U32.AND P3, PT, R7.reuse, R9, PT ;  /* 0x000000090700720c */ /* 0x040fe40003f66070 */
[----:B------:R-:W-:Y:S02]  /*2f00*/  @!P4 ISETP.GE.U32.AND P5, PT, R7, R0, PT ;  /* 0x000000000700c20c */ /* 0x000fe40003fa6070 */
[C---:B------:R-:W-:Y:S01]  /*2f10*/  SEL R29, R6.reuse, 0x63400000, !P3 ;  /* 0x63400000061d7807 */ /* 0x040fe20005800000 */
[----:B------:R-:W0:Y:S01]  /*2f20*/  MUFU.RCP64H R35, R25 ;  /* 0x0000001900237308 */ /* 0x000e220000001800 */
[----:B------:R-:W-:Y:S02]  /*2f30*/  @!P4 SEL R31, R6, 0x63400000, !P5 ;  /* 0x63400000061fc807 */ /* 0x000fe40006800000 */
[----:B------:R-:W-:-:S02]  /*2f40*/  LOP3.LUT R29, R29, 0x800fffff, R23, 0xf8, !PT ;  /* 0x800fffff1d1d7812 */ /* 0x000fc400078ef817 */
[----:B------:R-:W-:Y:S02]  /*2f50*/  @!P4 LOP3.LUT R0, R31, 0x80000000, R23, 0xf8, !PT ;  /* 0x800000001f00c812 */ /* 0x000fe400078ef817 */
[----:B------:R-:W-:Y:S02]  /*2f60*/  @!P0 LOP3.LUT R9, R25, 0x7ff00000, RZ, 0xc0, !PT ;  /* 0x7ff0000019098812 */ /* 0x000fe400078ec0ff */
[----:B------:R-:W-:Y:S01]  /*2f70*/  @!P4 LOP3.LUT R31, R0, 0x100000, RZ, 0xfc, !PT ;  /* 0x00100000001fc812 */ /* 0x000fe200078efcff */
[----:B------:R-:W-:-:S05]  /*2f80*/  IMAD.MOV.U32 R0, RZ, RZ, R7 ;  /* 0x000000ffff007224 */ /* 0x000fca00078e0007 */
[----:B------:R-:W-:Y:S02]  /*2f90*/  @!P4 DFMA R28, R28, 2, -R30 ;  /* 0x400000001c1cc82b */ /* 0x000fe4000000081e */
[----:B0-----:R-:W-:-:S08]  /*2fa0*/  DFMA R30, R34, -R24, 1 ;  /* 0x3ff00000221e742b */ /* 0x001fd00000000818 */
[----:B------:R-:W-:Y:S01]  /*2fb0*/  DFMA R30, R30, R30, R30 ;  /* 0x0000001e1e1e722b */ /* 0x000fe2000000001e */
[----:B------:R-:W-:-:S07]  /*2fc0*/  @!P4 LOP3.LUT R0, R29, 0x7ff00000, RZ, 0xc0, !PT ;  /* 0x7ff000001d00c812 */ /* 0x000fce00078ec0ff */
[----:B------:R-:W-:-:S08]  /*2fd0*/  DFMA R34, R34, R30, R34 ;  /* 0x0000001e2222722b */ /* 0x000fd00000000022 */
[----:B------:R-:W-:-:S08]  /*2fe0*/  DFMA R36, R34, -R24, 1 ;  /* 0x3ff000002224742b */ /* 0x000fd00000000818 */
[----:B------:R-:W-:-:S08]  /*2ff0*/  DFMA R36, R34, R36, R34 ;  /* 0x000000242224722b */ /* 0x000fd00000000022 */
[----:B------:R-:W-:-:S08]  /*3000*/  DMUL R34, R36, R28 ;  /* 0x0000001c24227228 */ /* 0x000fd00000000000 */
[----:B------:R-:W-:-:S08]  /*3010*/  DFMA R30, R34, -R24, R28 ;  /* 0x80000018221e722b */ /* 0x000fd0000000001c */
[----:B------:R-:W-:Y:S01]  /*3020*/  DFMA R30, R36, R30, R34 ;  /* 0x0000001e241e722b */ /* 0x000fe20000000022 */
[----:B------:R-:W-:-:S05]  /*3030*/  VIADD R34, R0, 0xffffffff ;  /* 0xffffffff00227836 */ /* 0x000fca0000000000 */
[----:B------:R-:W-:Y:S01]  /*3040*/  ISETP.GT.U32.AND P0, PT, R34, 0x7feffffe, PT ;  /* 0x7feffffe2200780c */ /* 0x000fe20003f04070 */
[----:B------:R-:W-:-:S05]  /*3050*/  VIADD R34, R9, 0xffffffff ;  /* 0xffffffff09227836 */ /* 0x000fca0000000000 */
[----:B------:R-:W-:-:S13]  /*3060*/  ISETP.GT.U32.OR P0, PT, R34, 0x7feffffe, P0 ;  /* 0x7feffffe2200780c */ /* 0x000fda0000704470 */
[----:B------:R-:W-:Y:S05]  /*3070*/  @P0 BRA `(.L_x_43) ;  /* 0x00000000006c0947 */ /* 0x000fea0003800000 */
[----:B------:R-:W-:Y:S01]  /*3080*/  LOP3.LUT R0, R27, 0x7ff00000, RZ, 0xc0, !PT ;  /* 0x7ff000001b007812 */ /* 0x000fe200078ec0ff */
[----:B------:R-:W-:-:S03]  /*3090*/  IMAD.MOV.U32 R22, RZ, RZ, RZ ;  /* 0x000000ffff167224 */ /* 0x000fc600078e00ff */
[CC--:B------:R-:W-:Y:S02]  /*30a0*/  ISETP.GE.U32.AND P0, PT, R7.reuse, R0.reuse, PT ;  /* 0x000000000700720c */ /* 0x0c0fe40003f06070 */
[----:B------:R-:W-:Y:S02]  /*30b0*/  VIADDMNMX R0, R7, -R0, 0xb9600000, !PT ;  /* 0xb960000007007446 */ /* 0x000fe40007800900 */
[----:B------:R-:W-:Y:S02]  /*30c0*/  SEL R7, R6, 0x63400000, !P0 ;  /* 0x6340000006077807 */ /* 0x000fe40004000000 */
[----:B------:R-:W-:-:S05]  /*30d0*/  VIMNMX R0, PT, PT, R0, 0x46a00000, PT ;  /* 0x46a0000000007848 */ /* 0x000fca0003fe0100 */
[----:B------:R-:W-:-:S04]  /*30e0*/  IMAD.IADD R0, R0, 0x1, -R7 ;  /* 0x0000000100007824 */ /* 0x000fc800078e0a07 */
[----:B------:R-:W-:-:S06]  /*30f0*/  VIADD R23, R0, 0x7fe00000 ;  /* 0x7fe0000000177836 */ /* 0x000fcc0000000000 */
[----:B------:R-:W-:-:S10]  /*3100*/  DMUL R6, R30, R22 ;  /* 0x000000161e067228 */ /* 0x000fd40000000000 */
[----:B------:R-:W-:-:S13]  /*3110*/  FSETP.GTU.AND P0, PT, |R7|, 1.469367938527859385e-39, PT ;  /* 0x001000000700780b */ /* 0x000fda0003f0c200 */
[----:B------:R-:W-:Y:S05]  /*3120*/  @P0 BRA `(.L_x_44) ;  /* 0x0000000000940947 */ /* 0x000fea0003800000 */
[----:B------:R-:W-:-:S06]  /*3130*/  DFMA R24, R30, -R24, R28 ;  /* 0x800000181e18722b */ /* 0x000fcc000000001c */
[----:B------:R-:W-:-:S04]  /*3140*/  IMAD.MOV.U32 R24, RZ, RZ, RZ ;  /* 0x000000ffff187224 */ /* 0x000fc800078e00ff */
[C---:B------:R-:W-:Y:S02]  /*3150*/  FSETP.NEU.AND P0, PT, R25.reuse, RZ, PT ;  /* 0x000000ff1900720b */ /* 0x040fe40003f0d000 */
[----:B------:R-:W-:-:S04]  /*3160*/  LOP3.LUT R26, R25, 0x80000000, R27, 0x48, !PT ;  /* 0x80000000191a7812 */ /* 0x000fc800078e481b */
[----:B------:R-:W-:-:S07]  /*3170*/  LOP3.LUT R25, R26, R23, RZ, 0xfc, !PT ;  /* 0x000000171a197212 */ /* 0x000fce00078efcff */
[----:B------:R-:W-:Y:S05]  /*3180*/  @!P0 BRA `(.L_x_44) ;  /* 0x00000000007c8947 */ /* 0x000fea0003800000 */
[----:B------:R-:W-:Y:S01]  /*3190*/  IMAD.MOV R23, RZ, RZ, -R0 ;  /* 0x000000ffff177224 */ /* 0x000fe200078e0a00 */
[----:B------:R-:W-:Y:S01]  /*31a0*/  IADD3 R9, PT, PT, -R0, -0x43300000, RZ ;  /* 0xbcd0000000097810 */ /* 0x000fe20007ffe1ff */
[----:B------:R-:W-:-:S06]  /*31b0*/  IMAD.MOV.U32 R22, RZ, RZ, RZ ;  /* 0x000000ffff167224 */ /* 0x000fcc00078e00ff */
[----:B------:R-:W-:Y:S02]  /*31c0*/  DFMA R22, R6, -R22, R30 ;  /* 0x800000160616722b */ /* 0x000fe4000000001e */
[----:B------:R-:W-:-:S08]  /*31d0*/  DMUL.RP R30, R30, R24 ;  /* 0x000000181e1e7228 */ /* 0x000fd00000008000 */
[----:B------:R-:W-:Y:S02]  /*31e0*/  FSETP.NEU.AND P0, PT, |R23|, R9, PT ;  /* 0x000000091700720b */ /* 0x000fe40003f0d200 */
[----:B------:R-:W-:Y:S02]  /*31f0*/  LOP3.LUT R9, R31, R26, RZ, 0x3c, !PT ;  /* 0x0000001a1f097212 */ /* 0x000fe400078e3cff */
[----:B------:R-:W-:Y:S02]  /*3200*/  FSEL R6, R30, R6, !P0 ;  /* 0x000000061e067208 */ /* 0x000fe40004000000 */
[----:B------:R-:W-:Y:S01]  /*3210*/  FSEL R7, R9, R7, !P0 ;  /* 0x0000000709077208 */ /* 0x000fe20004000000 */
[----:B------:R-:W-:Y:S06]  /*3220*/  BRA `(.L_x_44) ;  /* 0x0000000000547947 */ /* 0x000fec0003800000 */
.L_x_43:
[----:B------:R-:W-:-:S14]  /*3230*/  DSETP.NAN.AND P0, PT, R22, R22, PT ;  /* 0x000000161600722a */ /* 0x000fdc0003f08000 */
[----:B------:R-:W-:Y:S05]  /*3240*/  @P0 BRA `(.L_x_45) ;  /* 0x0000000000440947 */ /* 0x000fea0003800000 */
[----:B------:R-:W-:-:S14]  /*3250*/  DSETP.NAN.AND P0, PT, R26, R26, PT ;  /* 0x0000001a1a00722a */ /* 0x000fdc0003f08000 */
[----:B------:R-:W-:Y:S05]  /*3260*/  @P0 BRA `(.L_x_46) ;  /* 0x0000000000300947 */ /* 0x000fea0003800000 */
[----:B------:R-:W-:Y:S01]  /*3270*/  ISETP.NE.AND P0, PT, R0, R9, PT ;  /* 0x000000090000720c */ /* 0x000fe20003f05270 */
[----:B------:R-:W-:Y:S02]  /*3280*/  IMAD.MOV.U32 R6, RZ, RZ, 0x0 ;  /* 0x00000000ff067424 */ /* 0x000fe400078e00ff */
[----:B------:R-:W-:-:S10]  /*3290*/  IMAD.MOV.U32 R7, RZ, RZ, -0x80000 ;  /* 0xfff80000ff077424 */ /* 0x000fd400078e00ff */
[----:B------:R-:W-:Y:S05]  /*32a0*/  @!P0 BRA `(.L_x_44) ;  /* 0x0000000000348947 */ /* 0x000fea0003800000 */
[----:B------:R-:W-:Y:S02]  /*32b0*/  ISETP.NE.AND P0, PT, R0, 0x7ff00000, PT ;  /* 0x7ff000000000780c */ /* 0x000fe40003f05270 */
[----:B------:R-:W-:Y:S02]  /*32c0*/  LOP3.LUT R7, R23, 0x80000000, R27, 0x48, !PT ;  /* 0x8000000017077812 */ /* 0x000fe400078e481b */
[----:B------:R-:W-:-:S13]  /*32d0*/  ISETP.EQ.OR P0, PT, R9, RZ, !P0 ;  /* 0x000000ff0900720c */ /* 0x000fda0004702670 */
[----:B------:R-:W-:Y:S01]  /*32e0*/  @P0 LOP3.LUT R0, R7, 0x7ff00000, RZ, 0xfc, !PT ;  /* 0x7ff0000007000812 */ /* 0x000fe200078efcff */
[----:B------:R-:W-:Y:S02]  /*32f0*/  @!P0 IMAD.MOV.U32 R6, RZ, RZ, RZ ;  /* 0x000000ffff068224 */ /* 0x000fe400078e00ff */
[----:B------:R-:W-:Y:S02]  /*3300*/  @P0 IMAD.MOV.U32 R6, RZ, RZ, RZ ;  /* 0x000000ffff060224 */ /* 0x000fe400078e00ff */
[----:B------:R-:W-:Y:S01]  /*3310*/  @P0 IMAD.MOV.U32 R7, RZ, RZ, R0 ;  /* 0x000000ffff070224 */ /* 0x000fe200078e0000 */
[----:B------:R-:W-:Y:S06]  /*3320*/  BRA `(.L_x_44) ;  /* 0x0000000000147947 */ /* 0x000fec0003800000 */
.L_x_46:
[----:B------:R-:W-:Y:S01]  /*3330*/  LOP3.LUT R7, R27, 0x80000, RZ, 0xfc, !PT ;  /* 0x000800001b077812 */ /* 0x000fe200078efcff */
[----:B------:R-:W-:Y:S01]  /*3340*/  IMAD.MOV.U32 R6, RZ, RZ, R26 ;  /* 0x000000ffff067224 */ /* 0x000fe200078e001a */
[----:B------:R-:W-:Y:S06]  /*3350*/  BRA `(.L_x_44) ;  /* 0x0000000000087947 */ /* 0x000fec0003800000 */
.L_x_45:
[----:B------:R-:W-:Y:S01]  /*3360*/  LOP3.LUT R7, R23, 0x80000, RZ, 0xfc, !PT ;  /* 0x0008000017077812 */ /* 0x000fe200078efcff */
[----:B------:R-:W-:-:S07]  /*3370*/  IMAD.MOV.U32 R6, RZ, RZ, R22 ;  /* 0x000000ffff067224 */ /* 0x000fce00078e0016 */
.L_x_44:
[----:B------:R-:W-:Y:S05]  /*3380*/  BSYNC.RECONVERGENT B1 ;  /* 0x0000000000017941 */ /* 0x000fea0003800200 */
.L_x_42:
[----:B------:R-:W-:-:S04]  /*3390*/  IMAD.MOV.U32 R9, RZ, RZ, 0x0 ;  /* 0x00000000ff097424 */ /* 0x000fc800078e00ff */
[----:B------:R-:W-:Y:S05]  /*33a0*/  RET.REL.NODEC R8 `(_Z10interp1_D2PKdPK7double2bjS0_PS1_bjjd) ;  /* 0xffffffcc08147950 */ /* 0x000fea0003c3ffff */
        .weak           $__internal_1_$__cuda_sm20_dsqrt_rn_f64_mediumpath_v1
        .type           $__internal_1_$__cuda_sm20_dsqrt_rn_f64_mediumpath_v1,@function
        .size           $__internal_1_$__cuda_sm20_dsqrt_rn_f64_mediumpath_v1,($_Z10interp1_D2PKdPK7double2bjS0_PS1_bjjd$__internal_accurate_pow - $__internal_1_$__cuda_sm20_dsqrt_rn_f64_mediumpath_v1)
$__internal_1_$__cuda_sm20_dsqrt_rn_f64_mediumpath_v1:
[----:B------:R-:W-:Y:S01]  /*33b0*/  ISETP.GE.U32.AND P2, PT, R6, -0x3400000, PT ;  /* 0xfcc000000600780c */ /* 0x000fe20003f46070 */
[----:B------:R-:W-:Y:S01]  /*33c0*/  BSSY.RECONVERGENT B1, `(.L_x_47) ;  /* 0x0000024000017945 */ /* 0x000fe20003800200 */
[----:B------:R-:W-:-:S11]  /*33d0*/  IMAD.MOV.U32 R13, RZ, RZ, R7 ;  /* 0x000000ffff0d7224 */ /* 0x000fd600078e0007 */
[----:B------:R-:W-:Y:S05]  /*33e0*/  @!P2 BRA `(.L_x_48) ;  /* 0x000000000020a947 */ /* 0x000fea0003800000 */
[----:B------:R-:W-:-:S10]  /*33f0*/  DFMA.RM R6, R16, R24, R12 ;  /* 0x000000181006722b */ /* 0x000fd4000000400c */
[----:B------:R-:W-:-:S05]  /*3400*/  IADD3 R12, P2, PT, R6, 0x1, RZ ;  /* 0x00000001060c7810 */ /* 0x000fca0007f5e0ff */
[----:B------:R-:W-:-:S06]  /*3410*/  IMAD.X R13, RZ, RZ, R7, P2 ;  /* 0x000000ffff0d7224 */ /* 0x000fcc00010e0607 */
[----:B------:R-:W-:-:S08]  /*3420*/  DFMA.RP R14, -R6, R12, R14 ;  /* 0x0000000c060e722b */ /* 0x000fd0000000810e */
[----:B------:R-:W-:-:S06]  /*3430*/  DSETP.GT.AND P2, PT, R14, RZ, PT ;  /* 0x000000ff0e00722a */ /* 0x000fcc0003f44000 */
[----:B------:R-:W-:Y:S02]  /*3440*/  FSEL R6, R12, R6, P2 ;  /* 0x000000060c067208 */ /* 0x000fe40001000000 */
[----:B------:R-:W-:Y:S01]  /*3450*/  FSEL R7, R13, R7, P2 ;  /* 0x000000070d077208 */ /* 0x000fe20001000000 */
[----:B------:R-:W-:Y:S06]  /*3460*/  BRA `(.L_x_49) ;  /* 0x0000000000647947 */ /* 0x000fec0003800000 */
.L_x_48:
[----:B------:R-:W-:-:S14]  /*3470*/  DSETP.NE.AND P2, PT, R14, RZ, PT ;  /* 0x000000ff0e00722a */ /* 0x000fdc0003f45000 */
[----:B------:R-:W-:Y:S05]  /*3480*/  @!P2 BRA `(.L_x_50) ;  /* 0x000000000058a947 */ /* 0x000fea0003800000 */
[----:B------:R-:W-:-:S13]  /*3490*/  ISETP.GE.AND P2, PT, R15, RZ, PT ;  /* 0x000000ff0f00720c */ /* 0x000fda0003f46270 */
[----:B------:R-:W-:Y:S02]  /*34a0*/  @!P2 IMAD.MOV.U32 R6, RZ, RZ, 0x0 ;  /* 0x00000000ff06a424 */ /* 0x000fe400078e00ff */
[----:B------:R-:W-:Y:S01]  /*34b0*/  @!P2 IMAD.MOV.U32 R7, RZ, RZ, -0x80000 ;  /* 0xfff80000ff07a424 */ /* 0x000fe200078e00ff */
[----:B------:R-:W-:Y:S06]  /*34c0*/  @!P2 BRA `(.L_x_49) ;  /* 0x00000000004ca947 */ /* 0x000fec0003800000 */
[----:B------:R-:W-:-:S13]  /*34d0*/  ISETP.GT.AND P2, PT, R15, 0x7fefffff, PT ;  /* 0x7fefffff0f00780c */ /* 0x000fda0003f44270 */
[----:B------:R-:W-:Y:S05]  /*34e0*/  @P2 BRA `(.L_x_50) ;  /* 0x0000000000402947 */ /* 0x000fea0003800000 */
[----:B------:R-:W-:Y:S01]  /*34f0*/  DMUL R14, R14, 8.11296384146066816958e+31 ;  /* 0x469000000e0e7828 */ /* 0x000fe20000000000 */
[----:B------:R-:W-:Y:S02]  /*3500*/  IMAD.MOV.U32 R6, RZ, RZ, RZ ;  /* 0x000000ffff067224 */ /* 0x000fe400078e00ff */
[----:B------:R-:W-:Y:S02]  /*3510*/  IMAD.MOV.U32 R16, RZ, RZ, 0x0 ;  /* 0x00000000ff107424 */ /* 0x000fe400078e00ff */
[----:B------:R-:W-:Y:S01]  /*3520*/  IMAD.MOV.U32 R17, RZ, RZ, 0x3fd80000 ;  /* 0x3fd80000ff117424 */ /* 0x000fe200078e00ff */
[----:B------:R-:W0:Y:S02]  /*3530*/  MUFU.RSQ64H R7, R15 ;  /* 0x0000000f00077308 */ /* 0x000e240000001c00 */
[----:B0-----:R-:W-:-:S08]  /*3540*/  DMUL R12, R6, R6 ;  /* 0x00000006060c7228 */ /* 0x001fd00000000000 */
[----:B------:R-:W-:-:S08]  /*3550*/  DFMA R12, R14, -R12, 1 ;  /* 0x3ff000000e0c742b */ /* 0x000fd0000000080c */
[----:B------:R-:W-:Y:S02]  /*3560*/  DFMA R16, R12, R16, 0.5 ;  /* 0x3fe000000c10742b */ /* 0x000fe40000000010 */
[----:B------:R-:W-:-:S08]  /*3570*/  DMUL R12, R6, R12 ;  /* 0x0000000c060c7228 */ /* 0x000fd00000000000 */
[----:B------:R-:W-:-:S08]  /*3580*/  DFMA R12, R16, R12, R6 ;  /* 0x0000000c100c722b */ /* 0x000fd00000000006 */
[----:B------:R-:W-:Y:S02]  /*3590*/  DMUL R6, R14, R12 ;  /* 0x0000000c0e067228 */ /* 0x000fe40000000000 */
[----:B------:R-:W-:-:S06]  /*35a0*/  VIADD R13, R13, 0xfff00000 ;  /* 0xfff000000d0d7836 */ /* 0x000fcc0000000000 */
[----:B------:R-:W-:-:S08]  /*35b0*/  DFMA R16, R6, -R6, R14 ;  /* 0x800000060610722b */ /* 0x000fd0000000000e */
[----:B------:R-:W-:-:S10]  /*35c0*/  DFMA R6, R12, R16, R6 ;  /* 0x000000100c06722b */ /* 0x000fd40000000006 */
[----:B------:R-:W-:Y:S01]  /*35d0*/  VIADD R7, R7, 0xfcb00000 ;  /* 0xfcb0000007077836 */ /* 0x000fe20000000000 */
[----:B------:R-:W-:Y:S06]  /*35e0*/  BRA `(.L_x_49) ;  /* 0x0000000000047947 */ /* 0x000fec0003800000 */
.L_x_50:
[----:B------:R-:W-:-:S11]  /*35f0*/  DADD R6, R14, R14 ;  /* 0x000000000e067229 */ /* 0x000fd6000000000e */
.L_x_49:
[----:B------:R-:W-:Y:S05]  /*3600*/  BSYNC.RECONVERGENT B1 ;  /* 0x0000000000017941 */ /* 0x000fea0003800200 */
.L_x_47:
[----:B------:R-:W-:Y:S02]  /*3610*/  IMAD.MOV.U32 R14, RZ, RZ, R6 ;  /* 0x000000ffff0e7224 */ /* 0x000fe400078e0006 */
[----:B------:R-:W-:Y:S02]  /*3620*/  IMAD.MOV.U32 R15, RZ, RZ, R7 ;  /* 0x000000ffff0f7224 */ /* 0x000fe400078e0007 */
[----:B------:R-:W-:Y:S02]  /*3630*/  IMAD.MOV.U32 R6, RZ, RZ, R0 ;  /* 0x000000ffff067224 */ /* 0x000fe400078e0000 */
[----:B------:R-:W-:-:S04]  /*3640*/  IMAD.MOV.U32 R7, RZ, RZ, 0x0 ;  /* 0x00000000ff077424 */ /* 0x000fc800078e00ff */
[----:B------:R-:W-:Y:S05]  /*3650*/  RET.REL.NODEC R6 `(_Z10interp1_D2PKdPK7double2bjS0_PS1_bjjd) ;  /* 0xffffffc806687950 */ /* 0x000fea0003c3ffff */
        .type           $_Z10interp1_D2PKdPK7double2bjS0_PS1_bjjd$__internal_accurate_pow,@function
        .size           $_Z10interp1_D2PKdPK7double2bjS0_PS1_bjjd$__internal_accurate_pow,($_Z10interp1_D2PKdPK7double2bjS0_PS1_bjjd$__internal_trig_reduction_slowpathd - $_Z10interp1_D2PKdPK7double2bjS0_PS1_bjjd$__internal_accurate_pow)
$_Z10interp1_D2PKdPK7double2bjS0_PS1_bjjd$__internal_accurate_pow:
[----:B------:R-:W-:Y:S01]  /*3660*/  ISETP.GT.U32.AND P0, PT, R25, 0xfffff, PT ;  /* 0x000fffff1900780c */ /* 0x000fe20003f04070 */
[----:B------:R-:W-:Y:S01]  /*3670*/  IMAD.MOV.U32 R6, RZ, RZ, R25 ;  /* 0x000000ffff067224 */ /* 0x000fe200078e0019 */
[----:B------:R-:W-:Y:S01]  /*3680*/  UMOV UR4, 0x7d2cafe2 ;  /* 0x7d2cafe200047882 */ /* 0x000fe20000000000 */
[----:B------:R-:W-:Y:S01]  /*3690*/  IMAD.MOV.U32 R20, RZ, RZ, R24 ;  /* 0x000000ffff147224 */ /* 0x000fe200078e0018 */
[----:B------:R-:W-:Y:S01]  /*36a0*/  UMOV UR5, 0x3eb0f5ff ;  /* 0x3eb0f5ff00057882 */ /* 0x000fe20000000000 */
[----:B------:R-:W-:Y:S01]  /*36b0*/  IMAD.MOV.U32 R8, RZ, RZ, RZ ;  /* 0x000000ffff087224 */ /* 0x000fe200078e00ff */
[----:B------:R-:W-:Y:S01]  /*36c0*/  UMOV UR10, 0x3b39803f ;  /* 0x3b39803f000a7882 */ /* 0x000fe20000000000 */
[----:B------:R-:W-:-:S06]  /*36d0*/  UMOV UR11, 0x3c7abc9e ;  /* 0x3c7abc9e000b7882 */ /* 0x000fcc0000000000 */
[----:B------:R-:W-:-:S10]  /*36e0*/  @!P0 DMUL R26, R24, 1.80143985094819840000e+16 ;  /* 0x43500000181a8828 */ /* 0x000fd40000000000 */
[----:B------:R-:W-:Y:S02]  /*36f0*/  @!P0 IMAD.MOV.U32 R6, RZ, RZ, R27 ;  /* 0x000000ffff068224 */ /* 0x000fe400078e001b */
[----:B------:R-:W-:-:S03]  /*3700*/  @!P0 IMAD.MOV.U32 R20, RZ, RZ, R26 ;  /* 0x000000ffff148224 */ /* 0x000fc600078e001a */
[----:B------:R-:W-:-:S04]  /*3710*/  LOP3.LUT R6, R6, 0x800fffff, RZ, 0xc0, !PT ;  /* 0x800fffff06067812 */ /* 0x000fc800078ec0ff */
[----:B------:R-:W-:-:S04]  /*3720*/  LOP3.LUT R21, R6, 0x3ff00000, RZ, 0xfc, !PT ;  /* 0x3ff0000006157812 */ /* 0x000fc800078efcff */
[----:B------:R-:W-:-:S13]  /*3730*/  ISETP.GE.U32.AND P1, PT, R21, 0x3ff6a09f, PT ;  /* 0x3ff6a09f1500780c */ /* 0x000fda0003f26070 */
[----:B------:R-:W-:-:S04]  /*3740*/  @P1 VIADD R7, R21, 0xfff00000 ;  /* 0xfff0000015071836 */ /* 0x000fc80000000000 */
[----:B------:R-:W-:-:S06]  /*3750*/  @P1 IMAD.MOV.U32 R21, RZ, RZ, R7 ;  /* 0x000000ffff151224 */ /* 0x000fcc00078e0007 */
[C---:B------:R-:W-:Y:S02]  /*3760*/  DADD R22, R20.reuse, 1 ;  /* 0x3ff0000014167429 */ /* 0x040fe40000000000 */
[----:B------:R-:W-:-:S04]  /*3770*/  DADD R20, R20, -1 ;  /* 0xbff0000014147429 */ /* 0x000fc80000000000 */
[----:B------:R-:W0:Y:S02]  /*3780*/  MUFU.RCP64H R9, R23 ;  /* 0x0000001700097308 */ /* 0x000e240000001800 */
[----:B0-----:R-:W-:-:S08]  /*3790*/  DFMA R6, -R22, R8, 1 ;  /* 0x3ff000001606742b */ /* 0x001fd00000000108 */
[----:B------:R-:W-:-:S08]  /*37a0*/  DFMA R6, R6, R6, R6 ;  /* 0x000000060606722b */ /* 0x000fd00000000006 */
[----:B------:R-:W-:Y:S01]  /*37b0*/  DFMA R6, R8, R6, R8 ;  /* 0x000000060806722b */ /* 0x000fe20000000008 */
[----:B------:R-:W-:Y:S02]  /*37c0*/  IMAD.MOV.U32 R8, RZ, RZ, 0x41ad3b5a ;  /* 0x41ad3b5aff087424 */ /* 0x000fe400078e00ff */
[----:B------:R-:W-:-:S05]  /*37d0*/  IMAD.MOV.U32 R9, RZ, RZ, 0x3ed0f5d2 ;  /* 0x3ed0f5d2ff097424 */ /* 0x000fca00078e00ff */
[----:B------:R-:W-:-:S08]  /*37e0*/  DMUL R18, R20, R6 ;  /* 0x0000000614127228 */ /* 0x000fd00000000000 */
[----:B------:R-:W-:-:S08]  /*37f0*/  DFMA R18, R20, R6, R18 ;  /* 0x000000061412722b */ /* 0x000fd00000000012 */
[----:B------:R-:W-:-:S08]  /*3800*/  DMUL R30, R18, R18 ;  /* 0x00000012121e7228 */ /* 0x000fd00000000000 */
[----:B------:R-:W-:Y:S01]  /*3810*/  DFMA R8, R30, UR4, R8 ;  /* 0x000000041e087c2b */ /* 0x000fe20008000008 */
[----:B------:R-:W-:Y:S01]  /*3820*/  UMOV UR4, 0x75488a3f ;  /* 0x75488a3f00047882 */ /* 0x000fe20000000000 */
[----:B------:R-:W-:-:S06]  /*3830*/  UMOV UR5, 0x3ef3b20a ;  /* 0x3ef3b20a00057882 */ /* 0x000fcc0000000000 */
[----:B------:R-:W-:Y:S01]  /*3840*/  DFMA R28, R30, R8, UR4 ;  /* 0x000000041e1c7e2b */ /* 0x000fe20008000008 */
[----:B------:R-:W-:Y:S01]  /*3850*/  UMOV UR4, 0xe4faecd5 ;  /* 0xe4faecd500047882 */ /* 0x000fe20000000000 */
[----:B------:R-:W-:Y:S01]  /*3860*/  UMOV UR5, 0x3f1745cd ;  /* 0x3f1745cd00057882 */ /* 0x000fe20000000000 */
[----:B------:R-:W-:-:S05]  /*3870*/  DADD R8, R20, -R18 ;  /* 0x0000000014087229 */ /* 0x000fca0000000812 */
[----:B------:R-:W-:Y:S01]  /*3880*/  DFMA R28, R30, R28, UR4 ;  /* 0x000000041e1c7e2b */ /* 0x000fe2000800001c */
[----:B------:R-:W-:Y:S01]  /*3890*/  UMOV UR4, 0x258a578b ;  /* 0x258a578b00047882 */ /* 0x000fe20000000000 */
[----:B------:R-:W-:Y:S01]  /*38a0*/  UMOV UR5, 0x3f3c71c7 ;  /* 0x3f3c71c700057882 */ /* 0x000fe20000000000 */
[----:B------:R-:W-:-:S05]  /*38b0*/  DADD R8, R8, R8 ;  /* 0x0000000008087229 */ /* 0x000fca0000000008 */
[----:B------:R-:W-:Y:S01]  /*38c0*/  DFMA R28, R30, R28, UR4 ;  /* 0x000000041e1c7e2b */ /* 0x000fe2000800001c */
[----:B------:R-:W-:Y:S01]  /*38d0*/  UMOV UR4, 0x9242b910 ;  /* 0x9242b91000047882 */ /* 0x000fe20000000000 */
[----:B------:R-:W-:Y:S01]  /*38e0*/  UMOV UR5, 0x3f624924 ;  /* 0x3f62492400057882 */ /* 0x000fe20000000000 */
[----:B------:R-:W-:-:S05]  /*38f0*/  DFMA R8, R20, -R18, R8 ;  /* 0x800000121408722b */ /* 0x000fca0000000008 */
[----:B------:R-:W-:Y:S01]  /*3900*/  DFMA R28, R30, R28, UR4 ;  /* 0x000000041e1c7e2b */ /* 0x000fe2000800001c */
[----:B------:R-:W-:Y:S01]  /*3910*/  UMOV UR4, 0x99999dfb ;  /* 0x99999dfb00047882 */ /* 0x000fe20000000000 */
[----:B------:R-:W-:Y:S01]  /*3920*/  UMOV UR5, 0x3f899999 ;  /* 0x3f89999900057882 */ /* 0x000fe20000000000 */
[----:B------:R-:W-:Y:S02]  /*3930*/  DMUL R8, R6, R8 ;  /* 0x0000000806087228 */ /* 0x000fe40000000000 */
[----:B------:R-:W-:-:S03]  /*3940*/  DMUL R6, R18, R18 ;  /* 0x0000001212067228 */ /* 0x000fc60000000000 */
[----:B------:R-:W-:Y:S01]  /*3950*/  DFMA R28, R30, R28, UR4 ;  /* 0x000000041e1c7e2b */ /* 0x000fe2000800001c */
[----:B------:R-:W-:Y:S01]  /*3960*/  UMOV UR4, 0x55555555 ;  /* 0x5555555500047882 */ /* 0x000fe20000000000 */
[----:B------:R-:W-:-:S03]  /*3970*/  UMOV UR5, 0x3fb55555 ;  /* 0x3fb5555500057882 */ /* 0x000fc60000000000 */
[----:B------:R-:W-:-:S03]  /*3980*/  IMAD.MOV.U32 R26, RZ, RZ, R8 ;  /* 0x000000ffff1a7224 */ /* 0x000fc600078e0008 */
[----:B------:R-:W-:-:S08]  /*3990*/  DFMA R20, R30, R28, UR4 ;  /* 0x000000041e147e2b */ /* 0x000fd0000800001c */
[----:B------:R-:W-:Y:S01]  /*39a0*/  DADD R22, -R20, UR4 ;  /* 0x0000000414167e29 */ /* 0x000fe20008000100 */
[----:B------:R-:W-:Y:S01]  /*39b0*/  UMOV UR4, 0xb9e7b0 ;  /* 0x00b9e7b000047882 */ /* 0x000fe20000000000 */
[----:B------:R-:W-:-:S06]  /*39c0*/  UMOV UR5, 0x3c46a4cb ;  /* 0x3c46a4cb00057882 */ /* 0x000fcc0000000000 */
[----:B------:R-:W-:Y:S01]  /*39d0*/  DFMA R22, R30, R28, R22 ;  /* 0x0000001c1e16722b */ /* 0x000fe20000000016 */
[----:B------:R-:W-:Y:S01]  /*39e0*/  SHF.R.U32.HI R30, RZ, 0x14, R25 ;  /* 0x00000014ff1e7819 */ /* 0x000fe20000011619 */
[C---:B------:R-:W-:Y:S01]  /*39f0*/  DFMA R24, R18.reuse, R18, -R6 ;  /* 0x000000121218722b */ /* 0x040fe20000000806 */
[----:B------:R-:W-:Y:S01]  /*3a00*/  @!P0 LEA.HI R30, R27, 0xffffffca, RZ, 0xc ;  /* 0xffffffca1b1e8811 */ /* 0x000fe200078f60ff */
[----:B------:R-:W-:Y:S01]  /*3a10*/  VIADD R27, R9, 0x100000 ;  /* 0x00100000091b7836 */ /* 0x000fe20000000000 */
[----:B------:R-:W-:-:S05]  /*3a20*/  DMUL R28, R18, R6 ;  /* 0x00000006121c7228 */ /* 0x000fca0000000000 */
[----:B------:R-:W-:Y:S02]  /*3a30*/  DFMA R24, R18, R26, R24 ;  /* 0x0000001a1218722b */ /* 0x000fe40000000018 */
[----:B------:R-:W-:Y:S01]  /*3a40*/  DADD R26, R22, -UR4 ;  /* 0x80000004161a7e29 */ /* 0x000fe20008000000 */
[----:B------:R-:W-:Y:S01]  /*3a50*/  UMOV UR4, 0x80000000 ;  /* 0x8000000000047882 */ /* 0x000fe20000000000 */
[----:B------:R-:W-:Y:S01]  /*3a60*/  DFMA R22, R18, R6, -R28 ;  /* 0x000000061216722b */ /* 0x000fe2000000081c */
[----:B------:R-:W-:-:S07]  /*3a70*/  UMOV UR5, 0x43300000 ;  /* 0x4330000000057882 */ /* 0x000fce0000000000 */
[----:B------:R-:W-:Y:S02]  /*3a80*/  DFMA R22, R8, R6, R22 ;  /* 0x000000060816722b */ /* 0x000fe40000000016 */
[----:B------:R-:W-:-:S06]  /*3a90*/  DADD R6, R20, R26 ;  /* 0x0000000014067229 */ /* 0x000fcc000000001a */
[----:B------:R-:W-:Y:S02]  /*3aa0*/  DFMA R22, R18, R24, R22 ;  /* 0x000000181216722b */ /* 0x000fe40000000016 */
[----:B------:R-:W-:Y:S02]  /*3ab0*/  DADD R24, R20, -R6 ;  /* 0x0000000014187229 */ /* 0x000fe40000000806 */
[----:B------:R-:W-:-:S06]  /*3ac0*/  DMUL R20, R6, R28 ;  /* 0x0000001c06147228 */ /* 0x000fcc0000000000 */
[----:B------:R-:W-:Y:S02]  /*3ad0*/  DADD R26, R26, R24 ;  /* 0x000000001a1a7229 */ /* 0x000fe40000000018 */
[----:B------:R-:W-:-:S08]  /*3ae0*/  DFMA R24, R6, R28, -R20 ;  /* 0x0000001c0618722b */ /* 0x000fd00000000814 */
[----:B------:R-:W-:-:S08]  /*3af0*/  DFMA R22, R6, R22, R24 ;  /* 0x000000160616722b */ /* 0x000fd00000000018 */
[----:B------:R-:W-:-:S08]  /*3b00*/  DFMA R26, R26, R28, R22 ;  /* 0x0000001c1a1a722b */ /* 0x000fd00000000016 */
[----:B------:R-:W-:-:S08]  /*3b10*/  DADD R22, R20, R26 ;  /* 0x0000000014167229 */ /* 0x000fd0000000001a */
[--C-:B------:R-:W-:Y:S02]  /*3b20*/  DADD R6, R18, R22.reuse ;  /* 0x0000000012067229 */ /* 0x100fe40000000016 */
[----:B------:R-:W-:-:S06]  /*3b30*/  DADD R20, R20, -R22 ;  /* 0x0000000014147229 */ /* 0x000fcc0000000816 */
[----:B------:R-:W-:Y:S02]  /*3b40*/  DADD R18, R18, -R6 ;  /* 0x0000000012127229 */ /* 0x000fe40000000806 */
[----:B------:R-:W-:-:S06]  /*3b50*/  DADD R20, R26, R20 ;  /* 0x000000001a147229 */ /* 0x000fcc0000000014 */
[----:B------:R-:W-:-:S08]  /*3b60*/  DADD R18, R22, R18 ;  /* 0x0000000016127229 */ /* 0x000fd00000000012 */
[----:B------:R-:W-:Y:S01]  /*3b70*/  DADD R18, R20, R18 ;  /* 0x0000000014127229 */ /* 0x000fe20000000012 */
[C---:B------:R-:W-:Y:S02]  /*3b80*/  VIADD R20, R30.reuse, 0xfffffc01 ;  /* 0xfffffc011e147836 */ /* 0x040fe40000000000 */
[----:B------:R-:W-:-:S05]  /*3b90*/  @P1 VIADD R20, R30, 0xfffffc02 ;  /* 0xfffffc021e141836 */ /* 0x000fca0000000000 */
[----:B------:R-:W-:Y:S01]  /*3ba0*/  DADD R22, R8, R18 ;  /* 0x0000000008167229 */ /* 0x000fe20000000012 */
[----:B------:R-:W-:Y:S01]  /*3bb0*/  LOP3.LUT R8, R20, 0x80000000, RZ, 0x3c, !PT ;  /* 0x8000000014087812 */ /* 0x000fe200078e3cff */
[----:B------:R-:W-:-:S06]  /*3bc0*/  IMAD.MOV.U32 R9, RZ, RZ, 0x43300000 ;  /* 0x43300000ff097424 */ /* 0x000fcc00078e00ff */
[----:B------:R-:W-:Y:S02]  /*3bd0*/  DADD R18, R6, R22 ;  /* 0x0000000006127229 */ /* 0x000fe40000000016 */
[----:B------:R-:W-:Y:S01]  /*3be0*/  DADD R8, R8, -UR4 ;  /* 0x8000000408087e29 */ /* 0x000fe20008000000 */
[----:B------:R-:W-:Y:S01]  /*3bf0*/  UMOV UR4, 0xfefa39ef ;  /* 0xfefa39ef00047882 */ /* 0x000fe20000000000 */
[----:B------:R-:W-:-:S04]  /*3c00*/  UMOV UR5, 0x3fe62e42 ;  /* 0x3fe62e4200057882 */ /* 0x000fc80000000000 */
[--C-:B------:R-:W-:Y:S02]  /*3c10*/  DADD R24, R6, -R18.reuse ;  /* 0x0000000006187229 */ /* 0x100fe40000000812 */
[----:B------:R-:W-:-:S06]  /*3c20*/  DFMA R20, R8, UR4, R18 ;  /* 0x0000000408147c2b */ /* 0x000fcc0008000012 */
[----:B------:R-:W-:Y:S02]  /*3c30*/  DADD R24, R22, R24 ;  /* 0x0000000016187229 */ /* 0x000fe40000000018 */
[----:B------:R-:W-:-:S08]  /*3c40*/  DFMA R6, R8, -UR4, R20 ;  /* 0x8000000408067c2b */ /* 0x000fd00008000014 */
[----:B------:R-:W-:-:S08]  /*3c50*/  DADD R6, -R18, R6 ;  /* 0x0000000012067229 */ /* 0x000fd00000000106 */
[----:B------:R-:W-:-:S08]  /*3c60*/  DADD R6, R24, -R6 ;  /* 0x0000000018067229 */ /* 0x000fd00000000806 */
[----:B------:R-:W-:-:S08]  /*3c70*/  DFMA R8, R8, UR10, R6 ;  /* 0x0000000a08087c2b */ /* 0x000fd00008000006 */
[----:B------:R-:W-:-:S08]  /*3c80*/  DADD R6, R20, R8 ;  /* 0x0000000014067229 */ /* 0x000fd00000000008 */
[----:B------:R-:W-:Y:S02]  /*3c90*/  DADD R20, R20, -R6 ;  /* 0x0000000014147229 */ /* 0x000fe40000000806 */
[----:B------:R-:W-:-:S06]  /*3ca0*/  DMUL R24, R6, 2 ;  /* 0x4000000006187828 */ /* 0x000fcc0000000000 */
[----:B------:R-:W-:Y:S02]  /*3cb0*/  DADD R20, R8, R20 ;  /* 0x0000000008147229 */ /* 0x000fe40000000014 */
[----:B------:R-:W-:Y:S01]  /*3cc0*/  DFMA R22, R6, 2, -R24 ;  /* 0x400000000616782b */ /* 0x000fe20000000818 */
[----:B------:R-:W-:Y:S02]  /*3cd0*/  IMAD.MOV.U32 R6, RZ, RZ, 0x652b82fe ;  /* 0x652b82feff067424 */ /* 0x000fe400078e00ff */
[----:B------:R-:W-:-:S05]  /*3ce0*/  IMAD.MOV.U32 R7, RZ, RZ, 0x3ff71547 ;  /* 0x3ff71547ff077424 */ /* 0x000fca00078e00ff */
[----:B------:R-:W-:-:S08]  /*3cf0*/  DFMA R22, R20, 2, R22 ;  /* 0x400000001416782b */ /* 0x000fd00000000016 */
[----:B------:R-:W-:-:S08]  /*3d00*/  DADD R8, R24, R22 ;  /* 0x0000000018087229 */ /* 0x000fd00000000016 */
[----:B------:R-:W-:Y:S02]  /*3d10*/  DFMA R6, R8, R6, 6.75539944105574400000e+15 ;  /* 0x433800000806742b */ /* 0x000fe40000000006 */
[----:B------:R-:W-:Y:S01]  /*3d20*/  FSETP.GEU.AND P0, PT, |R9|, 4.1917929649353027344, PT ;  /* 0x4086232b0900780b */ /* 0x000fe20003f0e200 */
[----:B------:R-:W-:-:S05]  /*3d30*/  DADD R24, R24, -R8 ;  /* 0x0000000018187229 */ /* 0x000fca0000000808 */
[----:B------:R-:W-:-:S03]  /*3d40*/  DADD R20, R6, -6.75539944105574400000e+15 ;  /* 0xc338000006147429 */ /* 0x000fc60000000000 */
[----:B------:R-:W-:-:S05]  /*3d50*/  DADD R22, R22, R24 ;  /* 0x0000000016167229 */ /* 0x000fca0000000018 */
[----:B------:R-:W-:Y:S01]  /*3d60*/  DFMA R18, R20, -UR4, R8 ;  /* 0x8000000414127c2b */ /* 0x000fe20008000008 */
[----:B------:R-:W-:Y:S01]  /*3d70*/  UMOV UR4, 0x3b39803f ;  /* 0x3b39803f00047882 */ /* 0x000fe20000000000 */
[----:B------:R-:W-:-:S06]  /*3d80*/  UMOV UR5, 0x3c7abc9e ;  /* 0x3c7abc9e00057882 */ /* 0x000fcc0000000000 */
[----:B------:R-:W-:Y:S01]  /*3d90*/  DFMA R18, R20, -UR4, R18 ;  /* 0x8000000414127c2b */ /* 0x000fe20008000012 */
[----:B------:R-:W-:Y:S01]  /*3da0*/  UMOV UR4, 0x69ce2bdf ;  /* 0x69ce2bdf00047882 */ /* 0x000fe20000000000 */
[----:B------:R-:W-:Y:S01]  /*3db0*/  IMAD.MOV.U32 R20, RZ, RZ, -0x35dec16 ;  /* 0xfca213eaff147424 */ /* 0x000fe200078e00ff */
[----:B------:R-:W-:Y:S01]  /*3dc0*/  UMOV UR5, 0x3e5ade15 ;  /* 0x3e5ade1500057882 */ /* 0x000fe20000000000 */
[----:B------:R-:W-:-:S06]  /*3dd0*/  IMAD.MOV.U32 R21, RZ, RZ, 0x3e928af3 ;  /* 0x3e928af3ff157424 */ /* 0x000fcc00078e00ff */
[----:B------:R-:W-:Y:S01]  /*3de0*/  DFMA R20, R18, UR4, R20 ;  /* 0x0000000412147c2b */ /* 0x000fe20008000014 */
[----:B------:R-:W-:Y:S01]  /*3df0*/  UMOV UR4, 0x62401315 ;  /* 0x6240131500047882 */ /* 0x000fe20000000000 */
[----:B------:R-:W-:-:S06]  /*3e00*/  UMOV UR5, 0x3ec71dee ;  /* 0x3ec71dee00057882 */ /* 0x000fcc0000000000 */
[----:B------:R-:W-:Y:S01]  /*3e10*/  DFMA R20, R18, R20, UR4 ;  /* 0x0000000412147e2b */ /* 0x000fe20008000014 */
        /* <DEDUP_REMOVED lines=20> */
[----:B------:R-:W-:-:S08]  /*3f60*/  DFMA R20, R18, R20, UR4 ;  /* 0x0000000412147e2b */ /* 0x000fd00008000014 */
[----:B------:R-:W-:-:S08]  /*3f70*/  DFMA R20, R18, R20, 1 ;  /* 0x3ff000001214742b */ /* 0x000fd00000000014 */
[----:B------:R-:W-:-:S10]  /*3f80*/  DFMA R20, R18, R20, 1 ;  /* 0x3ff000001214742b */ /* 0x000fd40000000014 */
[----:B------:R-:W-:Y:S02]  /*3f90*/  IMAD R19, R6, 0x100000, R21 ;  /* 0x0010000006137824 */ /* 0x000fe400078e0215 */
[----:B------:R-:W-:Y:S01]  /*3fa0*/  IMAD.MOV.U32 R18, RZ, RZ, R20 ;  /* 0x000000ffff127224 */ /* 0x000fe200078e0014 */
[----:B------:R-:W-:Y:S06]  /*3fb0*/  @!P0 BRA `(.L_x_51) ;  /* 0x0000000000308947 */ /* 0x000fec0003800000 */
[----:B------:R-:W-:Y:S01]  /*3fc0*/  FSETP.GEU.AND P1, PT, |R9|, 4.2275390625, PT ;  /* 0x408748000900780b */ /* 0x000fe20003f2e200 */
[C---:B------:R-:W-:Y:S02]  /*3fd0*/  DADD R18, R8.reuse, +INF ;  /* 0x7ff0000008127429 */ /* 0x040fe40000000000 */
[----:B------:R-:W-:-:S08]  /*3fe0*/  DSETP.GEU.AND P0, PT, R8, RZ, PT ;  /* 0x000000ff0800722a */ /* 0x000fd00003f0e000 */
[----:B------:R-:W-:Y:S02]  /*3ff0*/  FSEL R18, R18, RZ, P0 ;  /* 0x000000ff12127208 */ /* 0x000fe40000000000 */
[----:B------:R-:W-:Y:S02]  /*4000*/  @!P1 LEA.HI R7, R6, R6, RZ, 0x1 ;  /* 0x0000000606079211 */ /* 0x000fe400078f08ff */
[----:B------:R-:W-:Y:S02]  /*4010*/  FSEL R19, R19, RZ, P0 ;  /* 0x000000ff13137208 */ /* 0x000fe40000000000 */
[----:B------:R-:W-:-:S05]  /*4020*/  @!P1 SHF.R.S32.HI R7, RZ, 0x1, R7 ;  /* 0x00000001ff079819 */ /* 0x000fca0000011407 */
[----:B------:R-:W-:Y:S02]  /*4030*/  @!P1 IMAD.IADD R6, R6, 0x1, -R7 ;  /* 0x0000000106069824 */ /* 0x000fe400078e0a07 */
[----:B------:R-:W-:-:S03]  /*4040*/  @!P1 IMAD R21, R7, 0x100000, R21 ;  /* 0x0010000007159824 */ /* 0x000fc600078e0215 */
[----:B------:R-:W-:Y:S01]  /*4050*/  @!P1 LEA R7, R6, 0x3ff00000, 0x14 ;  /* 0x3ff0000006079811 */ /* 0x000fe200078ea0ff */
[----:B------:R-:W-:-:S06]  /*4060*/  @!P1 IMAD.MOV.U32 R6, RZ, RZ, RZ ;  /* 0x000000ffff069224 */ /* 0x000fcc00078e00ff */
[----:B------:R-:W-:-:S11]  /*4070*/  @!P1 DMUL R18, R20, R6 ;  /* 0x0000000614129228 */ /* 0x000fd60000000000 */
.L_x_51:
[----:B------:R-:W-:Y:S01]  /*4080*/  DFMA R22, R22, R18, R18 ;  /* 0x000000121616722b */ /* 0x000fe20000000012 */
[----:B------:R-:W-:Y:S01]  /*4090*/  IMAD.MOV.U32 R6, RZ, RZ, R0 ;  /* 0x000000ffff067224 */ /* 0x000fe200078e0000 */
[----:B------:R-:W-:Y:S01]  /*40a0*/  DSETP.NEU.AND P0, PT, |R18|, +INF , PT ;  /* 0x7ff000001200742a */ /* 0x000fe20003f0d200 */
[----:B------:R-:W-:-:S07]  /*40b0*/  IMAD.MOV.U32 R7, RZ, RZ, 0x0 ;  /* 0x00000000ff077424 */ /* 0x000fce00078e00ff */
[----:B------:R-:W-:Y:S02]  /*40c0*/  FSEL R8, R18, R22, !P0 ;  /* 0x0000001612087208 */ /* 0x000fe40004000000 */
[----:B------:R-:W-:Y:S01]  /*40d0*/  FSEL R9, R19, R23, !P0 ;  /* 0x0000001713097208 */ /* 0x000fe20004000000 */
[----:B------:R-:W-:Y:S06]  /*40e0*/  RET.REL.NODEC R6 `(_Z10interp1_D2PKdPK7double2bjS0_PS1_bjjd) ;  /* 0xffffffbc06c47950 */ /* 0x000fec0003c3ffff */
        .type           $_Z10interp1_D2PKdPK7double2bjS0_PS1_bjjd$__internal_trig_reduction_slowpathd,@function
        .size           $_Z10interp1_D2PKdPK7double2bjS0_PS1_bjjd$__internal_trig_reduction_slowpathd,(.L_x_63 - $_Z10interp1_D2PKdPK7double2bjS0_PS1_bjjd$__internal_trig_reduction_slowpathd)
$_Z10interp1_D2PKdPK7double2bjS0_PS1_bjjd$__internal_trig_reduction_slowpathd:
[----:B------:R-:W-:Y:S01]  /*40f0*/  SHF.R.U32.HI R0, RZ, 0x14, R10 ;  /* 0x00000014ff007819 */ /* 0x000fe2000001160a */
[----:B------:R-:W-:Y:S02]  /*4100*/  IMAD.MOV.U32 R9, RZ, RZ, R2 ;  /* 0x000000ffff097224 */ /* 0x000fe400078e0002 */
[----:B------:R-:W-:Y:S01]  /*4110*/  IMAD.MOV.U32 R2, RZ, RZ, RZ ;  /* 0x000000ffff027224 */ /* 0x000fe200078e00ff */
[----:B------:R-:W-:-:S04]  /*4120*/  LOP3.LUT R3, R0, 0x7ff, RZ, 0xc0, !PT ;  /* 0x000007ff00037812 */ /* 0x000fc800078ec0ff */
[----:B------:R-:W-:-:S13]  /*4130*/  ISETP.NE.AND P0, PT, R3, 0x7ff, PT ;  /* 0x000007ff0300780c */ /* 0x000fda0003f05270 */
[----:B------:R-:W-:Y:S05]  /*4140*/  @!P0 BRA `(.L_x_52) ;  /* 0x0000000800488947 */ /* 0x000fea0003800000 */
[----:B------:R-:W-:Y:S01]  /*4150*/  VIADD R2, R3, 0xfffffc00 ;  /* 0xfffffc0003027836 */ /* 0x000fe20000000000 */
[----:B------:R-:W-:Y:S01]  /*4160*/  BSSY.RECONVERGENT B2, `(.L_x_53) ;  /* 0x000002f000027945 */ /* 0x000fe20003800200 */
[----:B------:R-:W-:-:S03]  /*4170*/  CS2R R22, SRZ ;  /* 0x0000000000167805 */ /* 0x000fc6000001ff00 */
[----:B------:R-:W-:Y:S02]  /*4180*/  SHF.R.U32.HI R4, RZ, 0x6, R2 ;  /* 0x00000006ff047819 */ /* 0x000fe40000011602 */
[----:B------:R-:W-:Y:S02]  /*4190*/  ISETP.GE.U32.AND P0, PT, R2, 0x80, PT ;  /* 0x000000800200780c */ /* 0x000fe40003f06070 */
[C---:B------:R-:W-:Y:S02]  /*41a0*/  IADD3 R5, PT, PT, -R4.reuse, 0x13, RZ ;  /* 0x0000001304057810 */ /* 0x040fe40007ffe1ff */
[----:B------:R-:W-:Y:S02]  /*41b0*/  IADD3 R14, PT, PT, -R4, 0xf, RZ ;  /* 0x0000000f040e7810 */ /* 0x000fe40007ffe1ff */
[----:B------:R-:W-:-:S04]  /*41c0*/  SEL R5, R5, 0x12, P0 ;  /* 0x0000001205057807 */ /* 0x000fc80000000000 */
[----:B------:R-:W-:-:S13]  /*41d0*/  ISETP.GE.AND P0, PT, R14, R5, PT ;  /* 0x000000050e00720c */ /* 0x000fda0003f06270 */
[----:B------:R-:W-:Y:S05]  /*41e0*/  @P0 BRA `(.L_x_54) ;  /* 0x0000000000980947 */ /* 0x000fea0003800000 */
[----:B------:R-:W0:Y:S01]  /*41f0*/  LDC.64 R24, c[0x0][0x358] ;  /* 0x0000d600ff187b82 */ /* 0x000e220000000a00 */
[C---:B------:R-:W-:Y:S01]  /*4200*/  SHF.L.U64.HI R11, R9.reuse, 0xb, R10 ;  /* 0x0000000b090b7819 */ /* 0x040fe2000001020a */
[----:B------:R-:W-:Y:S01]  /*4210*/  BSSY.RECONVERGENT B3, `(.L_x_55) ;  /* 0x0000022000037945 */ /* 0x000fe20003800200 */
[----:B------:R-:W-:Y:S01]  /*4220*/  IMAD.SHL.U32 R9, R9, 0x800, RZ ;  /* 0x0000080009097824 */ /* 0x000fe200078e00ff */
[----:B------:R-:W-:Y:S01]  /*4230*/  IADD3 R13, PT, PT, RZ, -R4, -R5 ;  /* 0x80000004ff0d7210 */ /* 0x000fe20007ffe805 */
[----:B------:R-:W-:Y:S01]  /*4240*/  IMAD.MOV.U32 R8, RZ, RZ, RZ ;  /* 0x000000ffff087224 */ /* 0x000fe200078e00ff */
[----:B------:R-:W-:Y:S02]  /*4250*/  CS2R R22, SRZ ;  /* 0x0000000000167805 */ /* 0x000fe4000001ff00 */
[----:B------:R-:W-:-:S07]  /*4260*/  LOP3.LUT R11, R11, 0x80000000, RZ, 0xfc, !PT ;  /* 0x800000000b0b7812 */ /* 0x000fce00078efcff */
.L_x_56:
[----:B------:R-:W1:Y:S01]  /*4270*/  LDC.64 R2, c[0x4][RZ] ;  /* 0x01000000ff027b82 */ /* 0x000e620000000a00 */
[----:B0-----:R-:W-:Y:S02]  /*4280*/  R2UR UR4, R24 ;  /* 0x00000000180472ca */ /* 0x001fe400000e0000 */
[----:B------:R-:W-:Y:S01]  /*4290*/  R2UR UR5, R25 ;  /* 0x00000000190572ca */ /* 0x000fe200000e0000 */
[----:B-1----:R-:W-:-:S12]  /*42a0*/  IMAD.WIDE R2, R14, 0x8, R2 ;  /* 0x000000080e027825 */ /* 0x002fd800078e0202 */
[----:B------:R-:W2:Y:S01]  /*42b0*/  LDG.E.64.CONSTANT R2, desc[UR4][R2.64] ;  /* 0x0000000402027981 */ /* 0x000ea2000c1e9b00 */
[----:B------:R-:W-:Y:S02]  /*42c0*/  IMAD.MOV.U32 R6, RZ, RZ, R22 ;  /* 0x000000ffff067224 */ /* 0x000fe400078e0016 */
[----:B------:R-:W-:Y:S02]  /*42d0*/  IMAD.MOV.U32 R7, RZ, RZ, R23 ;  /* 0x000000ffff077224 */ /* 0x000fe400078e0017 */
[----:B------:R-:W-:Y:S02]  /*42e0*/  VIADD R13, R13, 0x1 ;  /* 0x000000010d0d7836 */ /* 0x000fe40000000000 */
[----:B------:R-:W-:Y:S02]  /*42f0*/  VIADD R14, R14, 0x1 ;  /* 0x000000010e0e7836 */ /* 0x000fe40000000000 */
[----:B--2---:R-:W-:-:S04]  /*4300*/  IMAD.WIDE.U32 R6, P2, R2, R9, R6 ;  /* 0x0000000902067225 */ /* 0x004fc80007840006 */
[----:B------:R-:W-:Y:S02]  /*4310*/  IMAD R15, R2, R11, RZ ;  /* 0x0000000b020f7224 */ /* 0x000fe400078e02ff */
[CC--:B------:R-:W-:Y:S02]  /*4320*/  IMAD R22, R3.reuse, R9.reuse, RZ ;  /* 0x0000000903167224 */ /* 0x0c0fe400078e02ff */
[----:B------:R-:W-:Y:S01]  /*4330*/  IMAD.HI.U32 R23, R3, R9, RZ ;  /* 0x0000000903177227 */ /* 0x000fe200078e00ff */
[----:B------:R-:W-:-:S03]  /*4340*/  IADD3 R7, P0, PT, R15, R7, RZ ;  /* 0x000000070f077210 */ /* 0x000fc60007f1e0ff */
[----:B------:R-:W-:Y:S01]  /*4350*/  IMAD R15, R8, 0x8, R1 ;  /* 0x00000008080f7824 */ /* 0x000fe200078e0201 */
[----:B------:R-:W-:Y:S01]  /*4360*/  IADD3 R7, P1, PT, R22, R7, RZ ;  /* 0x0000000716077210 */ /* 0x000fe20007f3e0ff */
[----:B------:R-:W-:-:S04]  /*4370*/  IMAD.HI.U32 R22, R2, R11, RZ ;  /* 0x0000000b02167227 */ /* 0x000fc800078e00ff */
[----:B------:R-:W-:Y:S01]  /*4380*/  IMAD.X R2, RZ, RZ, R22, P2 ;  /* 0x000000ffff027224 */ /* 0x000fe200010e0616 */
[----:B------:R1:W-:Y:S01]  /*4390*/  STL.64 [R15], R6 ;  /* 0x000000060f007387 */ /* 0x0003e20000100a00 */
[----:B------:R-:W-:-:S03]  /*43a0*/  IMAD.HI.U32 R26, R3, R11, RZ ;  /* 0x0000000b031a7227 */ /* 0x000fc600078e00ff */
[----:B------:R-:W-:Y:S01]  /*43b0*/  IADD3.X R2, P0, PT, R23, R2, RZ, P0, !PT ;  /* 0x0000000217027210 */ /* 0x000fe2000071e4ff */
[----:B------:R-:W-:Y:S02]  /*43c0*/  IMAD R3, R3, R11, RZ ;  /* 0x0000000b03037224 */ /* 0x000fe400078e02ff */
[----:B------:R-:W-:-:S03]  /*43d0*/  VIADD R8, R8, 0x1 ;  /* 0x0000000108087836 */ /* 0x000fc60000000000 */
[----:B------:R-:W-:Y:S01]  /*43e0*/  IADD3.X R22, P1, PT, R3, R2, RZ, P1, !PT ;  /* 0x0000000203167210 */ /* 0x000fe20000f3e4ff */
[----:B------:R-:W-:Y:S01]  /*43f0*/  IMAD.X R2, RZ, RZ, R26, P0 ;  /* 0x000000ffff027224 */ /* 0x000fe200000e061a */
[----:B------:R-:W-:-:S03]  /*4400*/  ISETP.NE.AND P0, PT, R13, -0xf, PT ;  /* 0xfffffff10d00780c */ /* 0x000fc60003f05270 */
[----:B------:R-:W-:-:S10]  /*4410*/  IMAD.X R23, RZ, RZ, R2, P1 ;  /* 0x000000ffff177224 */ /* 0x000fd400008e0602 */
[----:B-1----:R-:W-:Y:S05]  /*4420*/  @P0 BRA `(.L_x_56) ;  /* 0xfffffffc00900947 */ /* 0x002fea000383ffff */
[----:B------:R-:W-:Y:S05]  /*4430*/  BSYNC.RECONVERGENT B3 ;  /* 0x0000000000037941 */ /* 0x000fea0003800200 */
.L_x_55:
[----:B------:R-:W-:-:S07]  /*4440*/  IMAD.MOV.U32 R14, RZ, RZ, R5 ;  /* 0x000000ffff0e7224 */ /* 0x000fce00078e0005 */
.L_x_54:
[----:B------:R-:W-:Y:S05]  /*4450*/  BSYNC.RECONVERGENT B2 ;  /* 0x0000000000027941 */ /* 0x000fea0003800200 */
.L_x_53:
[----:B------:R-:W-:Y:S01]  /*4460*/  LOP3.LUT P0, R27, R0, 0x3f, RZ, 0xc0, !PT ;  /* 0x0000003f001b7812 */ /* 0x000fe2000780c0ff */
[----:B------:R-:W-:-:S04]  /*4470*/  IMAD.IADD R0, R4, 0x1, R14 ;  /* 0x0000000104007824 */ /* 0x000fc800078e020e */
[----:B------:R-:W-:-:S05]  /*4480*/  IMAD.U32 R25, R0, 0x8, R1 ;  /* 0x0000000800197824 */ /* 0x000fca00078e0001 */
[----:B------:R0:W-:Y:S04]  /*4490*/  STL.64 [R25+-0x78], R22 ;  /* 0xffff881619007387 */ /* 0x0001e80000100a00 */
[----:B------:R-:W2:Y:S04]  /*44a0*/  @P0 LDL.64 R8, [R1+0x8] ;  /* 0x0000080001080983 */ /* 0x000ea80000100a00 */
[----:B------:R-:W3:Y:S04]  /*44b0*/  LDL.64 R4, [R1+0x10] ;  /* 0x0000100001047983 */ /* 0x000ee80000100a00 */
[----:B------:R-:W4:Y:S01]  /*44c0*/  LDL.64 R2, [R1+0x18] ;  /* 0x0000180001027983 */ /* 0x000f220000100a00 */
[----:B------:R-:W-:Y:S01]  /*44d0*/  @P0 LOP3.LUT R0, R27, 0x3f, RZ, 0x3c, !PT ;  /* 0x0000003f1b000812 */ /* 0x000fe200078e3cff */
[----:B------:R-:W-:Y:S01]  /*44e0*/  BSSY.RECONVERGENT B2, `(.L_x_57) ;  /* 0x0000034000027945 */ /* 0x000fe20003800200 */
[----:B--2---:R-:W-:-:S02]  /*44f0*/  @P0 SHF.R.U64 R7, R8, 0x1, R9 ;  /* 0x0000000108070819 */ /* 0x004fc40000001209 */
[----:B------:R-:W-:Y:S02]  /*4500*/  @P0 SHF.R.U32.HI R9, RZ, 0x1, R9 ;  /* 0x00000001ff090819 */ /* 0x000fe40000011609 */
[CC--:B---3--:R-:W-:Y:S02]  /*4510*/  @P0 SHF.L.U32 R11, R4.reuse, R27.reuse, RZ ;  /* 0x0000001b040b0219 */ /* 0x0c8fe400000006ff */
[----:B------:R-:W-:Y:S02]  /*4520*/  @P0 SHF.R.U64 R6, R7, R0, R9 ;  /* 0x0000000007060219 */ /* 0x000fe40000001209 */
[--C-:B------:R-:W-:Y:S02]  /*4530*/  @P0 SHF.R.U32.HI R15, RZ, 0x1, R5.reuse ;  /* 0x00000001ff0f0819 */ /* 0x100fe40000011605 */
[C-C-:B------:R-:W-:Y:S02]  /*4540*/  @P0 SHF.R.U64 R13, R4.reuse, 0x1, R5.reuse ;  /* 0x00000001040d0819 */ /* 0x140fe40000001205 */
[----:B------:R-:W-:-:S02]  /*4550*/  @P0 SHF.L.U64.HI R8, R4, R27, R5 ;  /* 0x0000001b04080219 */ /* 0x000fc40000010205 */
[----:B------:R-:W-:Y:S02]  /*4560*/  @P0 SHF.R.U32.HI R7, RZ, R0, R9 ;  /* 0x00000000ff070219 */ /* 0x000fe40000011609 */
[----:B------:R-:W-:Y:S02]  /*4570*/  @P0 LOP3.LUT R4, R11, R6, RZ, 0xfc, !PT ;  /* 0x000000060b040212 */ /* 0x000fe400078efcff */
[----:B----4-:R-:W-:Y:S02]  /*4580*/  @P0 SHF.L.U32 R9, R2, R27, RZ ;  /* 0x0000001b02090219 */ /* 0x010fe400000006ff */
[----:B------:R-:W-:Y:S02]  /*4590*/  @P0 SHF.R.U64 R14, R13, R0, R15 ;  /* 0x000000000d0e0219 */ /* 0x000fe4000000120f */
[----:B------:R-:W-:Y:S01]  /*45a0*/  @P0 LOP3.LUT R5, R8, R7, RZ, 0xfc, !PT ;  /* 0x0000000708050212 */ /* 0x000fe200078efcff */
[----:B------:R-:W-:Y:S01]  /*45b0*/  IMAD.SHL.U32 R8, R4, 0x4, RZ ;  /* 0x0000000404087824 */ /* 0x000fe200078e00ff */
[----:B------:R-:W-:-:S02]  /*45c0*/  @P0 SHF.L.U64.HI R7, R2, R27, R3 ;  /* 0x0000001b02070219 */ /* 0x000fc40000010203 */
[----:B------:R-:W-:Y:S02]  /*45d0*/  @P0 LOP3.LUT R2, R9, R14, RZ, 0xfc, !PT ;  /* 0x0000000e09020212 */ /* 0x000fe400078efcff */
[----:B------:R-:W-:Y:S02]  /*45e0*/  @P0 SHF.R.U32.HI R0, RZ, R0, R15 ;  /* 0x00000000ff000219 */ /* 0x000fe4000001160f */
[----:B------:R-:W-:Y:S02]  /*45f0*/  SHF.L.U64.HI R9, R4, 0x2, R5 ;  /* 0x0000000204097819 */ /* 0x000fe40000010205 */
[----:B------:R-:W-:Y:S02]  /*4600*/  @P0 LOP3.LUT R3, R7, R0, RZ, 0xfc, !PT ;  /* 0x0000000007030212 */ /* 0x000fe400078efcff */
[----:B------:R-:W-:Y:S02]  /*4610*/  SHF.L.W.U32.HI R5, R5, 0x2, R2 ;  /* 0x0000000205057819 */ /* 0x000fe40000010e02 */
[----:B------:R-:W-:-:S02]  /*4620*/  IADD3 RZ, P0, PT, RZ, -R8, RZ ;  /* 0x80000008ffff7210 */ /* 0x000fc40007f1e0ff */
[----:B------:R-:W-:Y:S02]  /*4630*/  LOP3.LUT R0, RZ, R9, RZ, 0x33, !PT ;  /* 0x00000009ff007212 */ /* 0x000fe400078e33ff */
[----:B------:R-:W-:Y:S02]  /*4640*/  SHF.L.W.U32.HI R2, R2, 0x2, R3 ;  /* 0x0000000202027819 */ /* 0x000fe40000010e03 */
[----:B------:R-:W-:Y:S02]  /*4650*/  LOP3.LUT R6, RZ, R5, RZ, 0x33, !PT ;  /* 0x00000005ff067212 */ /* 0x000fe400078e33ff */
[----:B------:R-:W-:Y:S02]  /*4660*/  IADD3.X R4, P0, PT, RZ, R0, RZ, P0, !PT ;  /* 0x00000000ff047210 */ /* 0x000fe4000071e4ff */
[----:B------:R-:W-:Y:S02]  /*4670*/  LOP3.LUT R0, RZ, R2, RZ, 0x33, !PT ;  /* 0x00000002ff007212 */ /* 0x000fe400078e33ff */
[----:B------:R-:W-:-:S02]  /*4680*/  IADD3.X R6, P1, PT, RZ, R6, RZ, P0, !PT ;  /* 0x00000006ff067210 */ /* 0x000fc4000073e4ff */
[----:B------:R-:W-:-:S03]  /*4690*/  ISETP.GT.U32.AND P2, PT, R5, -0x1, PT ;  /* 0xffffffff0500780c */ /* 0x000fc60003f44070 */
[----:B------:R-:W-:Y:S01]  /*46a0*/  IMAD.X R7, RZ, RZ, R0, P1 ;  /* 0x000000ffff077224 */ /* 0x000fe200008e0600 */
[----:B------:R-:W-:-:S04]  /*46b0*/  ISETP.GT.AND.EX P0, PT, R2, -0x1, PT, P2 ;  /* 0xffffffff0200780c */ /* 0x000fc80003f04320 */
[----:B------:R-:W-:Y:S02]  /*46c0*/  SEL R14, R2, R7, P0 ;  /* 0x00000007020e7207 */ /* 0x000fe40000000000 */
[----:B------:R-:W-:Y:S02]  /*46d0*/  SEL R7, R5, R6, P0 ;  /* 0x0000000605077207 */ /* 0x000fe40000000000 */
[----:B------:R-:W-:Y:S02]  /*46e0*/  ISETP.NE.U32.AND P1, PT, R14, RZ, PT ;  /* 0x000000ff0e00720c */ /* 0x000fe40003f25070 */
[----:B------:R-:W-:Y:S02]  /*46f0*/  SEL R9, R9, R4, P0 ;  /* 0x0000000409097207 */ /* 0x000fe40000000000 */
[----:B------:R-:W-:Y:S01]  /*4700*/  SEL R5, R7, R14, !P1 ;  /* 0x0000000e07057207 */ /* 0x000fe20004800000 */
[----:B------:R-:W-:-:S05]  /*4710*/  @!P0 IMAD.MOV R8, RZ, RZ, -R8 ;  /* 0x000000ffff088224 */ /* 0x000fca00078e0a08 */
[----:B------:R-:W1:Y:S02]  /*4720*/  FLO.U32 R5, R5 ;  /* 0x0000000500057300 */ /* 0x000e6400000e0000 */
[C---:B-1----:R-:W-:Y:S02]  /*4730*/  IADD3 R6, PT, PT, -R5.reuse, 0x1f, RZ ;  /* 0x0000001f05067810 */ /* 0x042fe40007ffe1ff */
[----:B------:R-:W-:-:S03]  /*4740*/  IADD3 R0, PT, PT, -R5, 0x3f, RZ ;  /* 0x0000003f05007810 */ /* 0x000fc60007ffe1ff */
[----:B------:R-:W-:-:S05]  /*4750*/  @P1 IMAD.MOV R0, RZ, RZ, R6 ;  /* 0x000000ffff001224 */ /* 0x000fca00078e0206 */
[----:B------:R-:W-:-:S13]  /*4760*/  ISETP.NE.AND P1, PT, R0, RZ, PT ;  /* 0x000000ff0000720c */ /* 0x000fda0003f25270 */
[----:B0-----:R-:W-:Y:S05]  /*4770*/  @!P1 BRA `(.L_x_58) ;  /* 0x0000000000289947 */ /* 0x001fea0003800000 */
[----:B------:R-:W-:Y:S02]  /*4780*/  LOP3.LUT R4, R0, 0x3f, RZ, 0xc0, !PT ;  /* 0x0000003f00047812 */ /* 0x000fe400078ec0ff */
[--C-:B------:R-:W-:Y:S02]  /*4790*/  SHF.R.U64 R6, R8, 0x1, R9.reuse ;  /* 0x0000000108067819 */ /* 0x100fe40000001209 */
[----:B------:R-:W-:Y:S02]  /*47a0*/  SHF.R.U32.HI R8, RZ, 0x1, R9 ;  /* 0x00000001ff087819 */ /* 0x000fe40000011609 */
[----:B------:R-:W-:Y:S02]  /*47b0*/  LOP3.LUT R5, R0, 0x3f, RZ, 0xc, !PT ;  /* 0x0000003f00057812 */ /* 0x000fe400078e0cff */
[CC--:B------:R-:W-:Y:S02]  /*47c0*/  SHF.L.U64.HI R14, R7.reuse, R4.reuse, R14 ;  /* 0x00000004070e7219 */ /* 0x0c0fe4000001020e */
[----:B------:R-:W-:-:S02]  /*47d0*/  SHF.L.U32 R7, R7, R4, RZ ;  /* 0x0000000407077219 */ /* 0x000fc400000006ff */
[-CC-:B------:R-:W-:Y:S02]  /*47e0*/  SHF.R.U64 R4, R6, R5.reuse, R8.reuse ;  /* 0x0000000506047219 */ /* 0x180fe40000001208 */
[----:B------:R-:W-:Y:S02]  /*47f0*/  SHF.R.U32.HI R5, RZ, R5, R8 ;  /* 0x00000005ff057219 */ /* 0x000fe40000011608 */
[----:B------:R-:W-:Y:S02]  /*4800*/  LOP3.LUT R7, R7, R4, RZ, 0xfc, !PT ;  /* 0x0000000407077212 */ /* 0x000fe400078efcff */
[----:B------:R-:W-:-:S07]  /*4810*/  LOP3.LUT R14, R14, R5, RZ, 0xfc, !PT ;  /* 0x000000050e0e7212 */ /* 0x000fce00078efcff */
.L_x_58:
[----:B------:R-:W-:Y:S05]  /*4820*/  BSYNC.RECONVERGENT B2 ;  /* 0x0000000000027941 */ /* 0x000fea0003800200 */
.L_x_57:
[----:B------:R-:W-:-:S04]  /*4830*/  IMAD.WIDE.U32 R8, R7, 0x2168c235, RZ ;  /* 0x2168c23507087825 */ /* 0x000fc800078e00ff */
[----:B------:R-:W-:Y:S01]  /*4840*/  IMAD.MOV.U32 R4, RZ, RZ, R9 ;  /* 0x000000ffff047224 */ /* 0x000fe200078e0009 */
[----:B------:R-:W-:Y:S01]  /*4850*/  IADD3 RZ, P1, PT, R8, R8, RZ ;  /* 0x0000000808ff7210 */ /* 0x000fe20007f3e0ff */
[----:B------:R-:W-:Y:S02]  /*4860*/  IMAD.MOV.U32 R5, RZ, RZ, RZ ;  /* 0x000000ffff057224 */ /* 0x000fe400078e00ff */
[----:B------:R-:W-:-:S04]  /*4870*/  IMAD.HI.U32 R6, R14, -0x36f0255e, RZ ;  /* 0xc90fdaa20e067827 */ /* 0x000fc800078e00ff */
[----:B------:R-:W-:-:S04]  /*4880*/  IMAD.WIDE.U32 R4, R7, -0x36f0255e, R4 ;  /* 0xc90fdaa207047825 */ /* 0x000fc800078e0004 */
[C---:B------:R-:W-:Y:S02]  /*4890*/  IMAD R7, R14.reuse, -0x36f0255e, RZ ;  /* 0xc90fdaa20e077824 */ /* 0x040fe400078e02ff */
[----:B------:R-:W-:-:S04]  /*48a0*/  IMAD.WIDE.U32 R4, P2, R14, 0x2168c235, R4 ;  /* 0x2168c2350e047825 */ /* 0x000fc80007840004 */
[----:B------:R-:W-:Y:S01]  /*48b0*/  IMAD.X R6, RZ, RZ, R6, P2 ;  /* 0x000000ffff067224 */ /* 0x000fe200010e0606 */
[----:B------:R-:W-:Y:S02]  /*48c0*/  IADD3 R5, P2, PT, R7, R5, RZ ;  /* 0x0000000507057210 */ /* 0x000fe40007f5e0ff */
[----:B------:R-:W-:Y:S02]  /*48d0*/  IADD3.X RZ, P1, PT, R4, R4, RZ, P1, !PT ;  /* 0x0000000404ff7210 */ /* 0x000fe40000f3e4ff */
[C---:B------:R-:W-:Y:S01]  /*48e0*/  ISETP.GT.U32.AND P3, PT, R5.reuse, RZ, PT ;  /* 0x000000ff0500720c */ /* 0x040fe20003f64070 */
[----:B------:R-:W-:Y:S01]  /*48f0*/  IMAD.X R6, RZ, RZ, R6, P2 ;  /* 0x000000ffff067224 */ /* 0x000fe200010e0606 */
[----:B------:R-:W-:-:S04]  /*4900*/  IADD3.X R4, P2, PT, R5, R5, RZ, P1, !PT ;  /* 0x0000000505047210 */ /* 0x000fc80000f5e4ff */
[C---:B------:R-:W-:Y:S01]  /*4910*/  ISETP.GT.AND.EX P1, PT, R6.reuse, RZ, PT, P3 ;  /* 0x000000ff0600720c */ /* 0x040fe20003f24330 */
[----:B------:R-:W-:-:S03]  /*4920*/  IMAD.X R7, R6, 0x1, R6, P2 ;  /* 0x0000000106077824 */ /* 0x000fc600010e0606 */
[----:B------:R-:W-:Y:S02]  /*4930*/  SEL R5, R4, R5, P1 ;  /* 0x0000000504057207 */ /* 0x000fe40000800000 */
[----:B------:R-:W-:Y:S02]  /*4940*/  SEL R6, R7, R6, P1 ;  /* 0x0000000607067207 */ /* 0x000fe40000800000 */
[----:B------:R-:W-:Y:S02]  /*4950*/  IADD3 R5, P2, PT, R5, 0x1, RZ ;  /* 0x0000000105057810 */ /* 0x000fe40007f5e0ff */
[----:B------:R-:W-:Y:S02]  /*4960*/  SEL R7, RZ, 0xffffffff, !P1 ;  /* 0xffffffffff077807 */ /* 0x000fe40004800000 */
[----:B------:R-:W-:Y:S01]  /*4970*/  LOP3.LUT P1, R4, R10, 0x80000000, RZ, 0xc0, !PT ;  /* 0x800000000a047812 */ /* 0x000fe2000782c0ff */
[----:B------:R-:W-:Y:S02]  /*4980*/  IMAD.X R6, RZ, RZ, R6, P2 ;  /* 0x000000ffff067224 */ /* 0x000fe400010e0606 */
[----:B------:R-:W-:Y:S01]  /*4990*/  IMAD.IADD R7, R7, 0x1, -R0 ;  /* 0x0000000107077824 */ /* 0x000fe200078e0a00 */
[----:B------:R-:W-:-:S02]  /*49a0*/  @!P0 LOP3.LUT R4, R4, 0x80000000, RZ, 0x3c, !PT ;  /* 0x8000000004048812 */ /* 0x000fc400078e3cff */
[----:B------:R-:W-:-:S04]  /*49b0*/  SHF.R.U64 R5, R5, 0xa, R6 ;  /* 0x0000000a05057819 */ /* 0x000fc80000001206 */
[----:B------:R-:W-:-:S04]  /*49c0*/  IADD3 R5, P2, PT, R5, 0x1, RZ ;  /* 0x0000000105057810 */ /* 0x000fc80007f5e0ff */
[----:B------:R-:W-:-:S04]  /*49d0*/  LEA.HI.X R6, R6, RZ, RZ, 0x16, P2 ;  /* 0x000000ff06067211 */ /* 0x000fc800010fb4ff */
[--C-:B------:R-:W-:Y:S02]  /*49e0*/  SHF.R.U64 R0, R5, 0x1, R6.reuse ;  /* 0x0000000105007819 */ /* 0x100fe40000001206 */
[----:B------:R-:W-:Y:S01]  /*49f0*/  SHF.R.U32.HI R5, RZ, 0x1e, R3 ;  /* 0x0000001eff057819 */ /* 0x000fe20000011603 */
[----:B------:R-:W-:Y:S01]  /*4a00*/  IMAD.SHL.U32 R3, R7, 0x100000, RZ ;  /* 0x0010000007037824 */ /* 0x000fe200078e00ff */
[----:B------:R-:W-:Y:S02]  /*4a10*/  SHF.R.U32.HI R6, RZ, 0x1, R6 ;  /* 0x00000001ff067819 */ /* 0x000fe40000011606 */
[----:B------:R-:W-:Y:S02]  /*4a20*/  IADD3 R9, P2, P3, RZ, RZ, R0 ;  /* 0x000000ffff097210 */ /* 0x000fe40007b5e000 */
[----:B------:R-:W-:Y:S02]  /*4a30*/  LEA.HI R2, R2, R5, RZ, 0x1 ;  /* 0x0000000502027211 */ /* 0x000fe400078f08ff */
[----:B------:R-:W-:-:S03]  /*4a40*/  IADD3.X R3, PT, PT, R3, 0x3fe00000, R6, P2, P3 ;  /* 0x3fe0000003037810 */ /* 0x000fc600017e6406 */
[----:B------:R-:W-:Y:S01]  /*4a50*/  @P1 IMAD.MOV R2, RZ, RZ, -R2 ;  /* 0x000000ffff021224 */ /* 0x000fe200078e0a02 */
[----:B------:R-:W-:-:S07]  /*4a60*/  LOP3.LUT R10, R3, R4, RZ, 0xfc, !PT ;  /* 0x00000004030a7212 */ /* 0x000fce00078efcff */
.L_x_52:
[----:B------:R-:W-:Y:S02]  /*4a70*/  IMAD.MOV.U32 R13, RZ, RZ, 0x0 ;  /* 0x00000000ff0d7424 */ /* 0x000fe400078e00ff */
[----:B------:R-:W-:Y:S02]  /*4a80*/  IMAD.MOV.U32 R0, RZ, RZ, R2 ;  /* 0x000000ffff007224 */ /* 0x000fe400078e0002 */
[----:B------:R-:W-:Y:S02]  /*4a90*/  IMAD.MOV.U32 R2, RZ, RZ, R9 ;  /* 0x000000ffff027224 */ /* 0x000fe400078e0009 */
[----:B------:R-:W-:Y:S01]  /*4aa0*/  IMAD.MOV.U32 R3, RZ, RZ, R10 ;  /* 0x000000ffff037224 */ /* 0x000fe200078e000a */
[----:B------:R-:W-:Y:S06]  /*4ab0*/  RET.REL.NODEC R12 `(_Z10interp1_D2PKdPK7double2bjS0_PS1_bjjd) ;  /* 0xffffffb40c507950 */ /* 0x000fec0003c3ffff */
.L_x_59:
[----:B------:R-:W-:-:S00]  /*4ac0*/  BRA `(.L_x_59) ;  /* 0xfffffffc00fc7947 */ /* 0x000fc0000383ffff */
[----:B------:R-:W-:-:S00]  /*4ad0*/  NOP ;  /* 0x0000000000007918 */ /* 0x000fc00000000000 */
        /* <DEDUP_REMOVED lines=10> */
.L_x_63:


//--------------------- .nv.global.init           --------------------------
	.section	.nv.global.init,"aw",@progbits
	.align	16
.nv.global.init:
	.type		__cudart_sin_cos_coeffs,@object
	.size		__cudart_sin_cos_coeffs,(__cudart_i2opi_d - __cudart_sin_cos_coeffs)
__cudart_sin_cos_coeffs:
        /*0000*/ 	.byte	0x46, 0xd2, 0xb0, 0x2c, 0xf1, 0xe5, 0x5a, 0xbe, 0x92, 0xe3, 0xac, 0x69, 0xe3, 0x1d, 0xc7, 0x3e
        /*0010*/ 	.byte	0xa1, 0x62, 0xdb, 0x19, 0xa0, 0x01, 0x2a, 0xbf, 0x18, 0x08, 0x11, 0x11, 0x11, 0x11, 0x81, 0x3f
        /*0020*/ 	.byte	0x54, 0x55, 0x55, 0x55, 0x55, 0x55, 0xc5, 0xbf, 0x00, 0x00, 0x00, 0x00, 0x00, 0x00, 0x00, 0x00
        /*0030*/ 	.byte	0x00, 0x00, 0x00, 0x00, 0x00, 0x00, 0x00, 0x00, 0x64, 0x81, 0xfd, 0x20, 0x83, 0xff, 0xa8, 0xbd
        /*0040*/ 	.byte	0x28, 0x85, 0xef, 0xc1, 0xa7, 0xee, 0x21, 0x3e, 0xd9, 0xe6, 0x06, 0x8e, 0x4f, 0x7e, 0x92, 0xbe
        /*0050*/ 	.byte	0xe9, 0xbc, 0xdd, 0x19, 0xa0, 0x01, 0xfa, 0x3e, 0x47, 0x5d, 0xc1, 0x16, 0x6c, 0xc1, 0x56, 0xbf
        /*0060*/ 	.byte	0x51, 0x55, 0x55, 0x55, 0x55, 0x55, 0xa5, 0x3f, 0x00, 0x00, 0x00, 0x00, 0x00, 0x00, 0xe0, 0xbf
        /*0070*/ 	.byte	0x00, 0x00, 0x00, 0x00, 0x00, 0x00, 0xf0, 0x3f, 0x00, 0x00, 0x00, 0x00, 0x00, 0x00, 0x00, 0x00
	.type		__cudart_i2opi_d,@object
	.size		__cudart_i2opi_d,(.L_0 - __cudart_i2opi_d)
__cudart_i2opi_d:
        /* <DEDUP_REMOVED lines=9> */
.L_0:


//--------------------- .nv.shared.reserved.0     --------------------------
	.section	.nv.shared.reserved.0,"aw",@nobits
	.weak		__nv_reservedSMEM_offset_0_alias
	.size		__nv_reservedSMEM_offset_0_alias, 0, 64
	.other		__nv_reservedSMEM_offset_0_alias,@"STO_CUDA_RESERVED_SHARED STV_DEFAULT"
__nv_reservedSMEM_offset_0_alias:
	.zero		0
	.zero		64


//--------------------- .nv.constant0._Z10interp1_D2PKdPK7double2bjS0_PS1_bjjd --------------------------
	.section	.nv.constant0._Z10interp1_D2PKdPK7double2bjS0_PS1_bjjd,"a",@progbits
	.sectionflags	@""
	.align	4
.nv.constant0._Z10interp1_D2PKdPK7double2bjS0_PS1_bjjd:
	.zero		960


//--------------------- SYMBOLS --------------------------

	.type		.nv.reservedSmem.offset0,@object
	.size		.nv.reservedSmem.offset0,0x4
